	.headerflags	@"EF_CUDA_TEXMODE_UNIFIED EF_CUDA_64BIT_ADDRESS EF_CUDA_SM89 EF_CUDA_VIRTUAL_SM(EF_CUDA_SM89)"
	.elftype	@"ET_EXEC"


//--------------------- .nv.info                  --------------------------
	.section	.nv.info,"",@"SHT_CUDA_INFO"
	.align	4


	//----- nvinfo : EIATTR_REGCOUNT
	.align		4
        /*0000*/ 	.byte	0x04, 0x2f
        /*0002*/ 	.short	(.L_1 - .L_0)
	.align		4
.L_0:
        /*0004*/ 	.word	index@(triton__0d1d2d3d4de5de)
        /*0008*/ 	.word	0x00000038


	//----- nvinfo : EIATTR_MAX_STACK_SIZE
	.align		4
.L_1:
        /*000c*/ 	.byte	0x04, 0x23
        /*000e*/ 	.short	(.L_3 - .L_2)
	.align		4
.L_2:
        /*0010*/ 	.word	index@(triton__0d1d2d3d4de5de)
        /*0014*/ 	.word	0x00000000


	//----- nvinfo : EIATTR_MIN_STACK_SIZE
	.align		4
.L_3:
        /*0018*/ 	.byte	0x04, 0x12
        /*001a*/ 	.short	(.L_5 - .L_4)
	.align		4
.L_4:
        /*001c*/ 	.word	index@(triton__0d1d2d3d4de5de)
        /*0020*/ 	.word	0x00000000


	//----- nvinfo : EIATTR_FRAME_SIZE
	.align		4
.L_5:
        /*0024*/ 	.byte	0x04, 0x11
        /*0026*/ 	.short	(.L_7 - .L_6)
	.align		4
.L_6:
        /*0028*/ 	.word	index@(triton__0d1d2d3d4de5de)
        /*002c*/ 	.word	0x00000000
.L_7:


//--------------------- .nv.info.triton__0d1d2d3d4de5de --------------------------
	.section	.nv.info.triton__0d1d2d3d4de5de,"",@"SHT_CUDA_INFO"
	.align	4


	//----- nvinfo : EIATTR_CUDA_API_VERSION
	.align		4
        /*0000*/ 	.byte	0x04, 0x37
        /*0002*/ 	.short	(.L_9 - .L_8)
.L_8:
        /*0004*/ 	.word	0x0000007b


	//----- nvinfo : EIATTR_PARAM_CBANK
	.align		4
.L_9:
        /*0008*/ 	.byte	0x04, 0x0a
        /*000a*/ 	.short	(.L_11 - .L_10)
	.align		4
.L_10:
        /*000c*/ 	.word	index@(.nv.constant0.triton__0d1d2d3d4de5de)
        /*0010*/ 	.short	0x0160
        /*0012*/ 	.short	0x0028


	//----- nvinfo : EIATTR_CBANK_PARAM_SIZE
	.align		4
.L_11:
        /*0014*/ 	.byte	0x03, 0x19
        /*0016*/ 	.short	0x0028


	//----- nvinfo : EIATTR_KPARAM_INFO
	.align		4
        /*0018*/ 	.byte	0x04, 0x17
        /*001a*/ 	.short	(.L_13 - .L_12)
.L_12:
        /*001c*/ 	.word	0x00000000
        /*0020*/ 	.short	0x0005
        /*0022*/ 	.short	0x0024
        /*0024*/ 	.byte	0x00, 0xf0, 0x11, 0x00


	//----- nvinfo : EIATTR_KPARAM_INFO
	.align		4
.L_13:
        /*0028*/ 	.byte	0x04, 0x17
        /*002a*/ 	.short	(.L_15 - .L_14)
.L_14:
        /*002c*/ 	.word	0x00000000
        /*0030*/ 	.short	0x0004
        /*0032*/ 	.short	0x0020
        /*0034*/ 	.byte	0x00, 0xf0, 0x11, 0x00


	//----- nvinfo : EIATTR_KPARAM_INFO
	.align		4
.L_15:
        /*0038*/ 	.byte	0x04, 0x17
        /*003a*/ 	.short	(.L_17 - .L_16)
.L_16:
        /*003c*/ 	.word	0x00000000
        /*0040*/ 	.short	0x0003
        /*0042*/ 	.short	0x0018
        /*0044*/ 	.byte	0x00, 0xf0, 0x21, 0x00


	//----- nvinfo : EIATTR_KPARAM_INFO
	.align		4
.L_17:
        /*0048*/ 	.byte	0x04, 0x17
        /*004a*/ 	.short	(.L_19 - .L_18)
.L_18:
        /*004c*/ 	.word	0x00000000
        /*0050*/ 	.short	0x0002
        /*0052*/ 	.short	0x0010
        /*0054*/ 	.byte	0x00, 0xf0, 0x21, 0x00


	//----- nvinfo : EIATTR_KPARAM_INFO
	.align		4
.L_19:
        /*0058*/ 	.byte	0x04, 0x17
        /*005a*/ 	.short	(.L_21 - .L_20)
.L_20:
        /*005c*/ 	.word	0x00000000
        /*0060*/ 	.short	0x0001
        /*0062*/ 	.short	0x0008
        /*0064*/ 	.byte	0x00, 0xf0, 0x21, 0x00


	//----- nvinfo : EIATTR_KPARAM_INFO
	.align		4
.L_21:
        /*0068*/ 	.byte	0x04, 0x17
        /*006a*/ 	.short	(.L_23 - .L_22)
.L_22:
        /*006c*/ 	.word	0x00000000
        /*0070*/ 	.short	0x0000
        /*0072*/ 	.short	0x0000
        /*0074*/ 	.byte	0x00, 0xf0, 0x21, 0x00


	//----- nvinfo : EIATTR_MAXREG_COUNT
	.align		4
.L_23:
        /*0078*/ 	.byte	0x03, 0x1b
        /*007a*/ 	.short	0x00ff


	//----- nvinfo : EIATTR_EXIT_INSTR_OFFSETS
	.align		4
        /*007c*/ 	.byte	0x04, 0x1c
        /*007e*/ 	.short	(.L_25 - .L_24)


	//   ....[0]....
.L_24:
        /*0080*/ 	.word	0x00002470


	//   ....[1]....
        /*0084*/ 	.word	0x000024c0


	//----- nvinfo : EIATTR_MAX_THREADS
	.align		4
.L_25:
        /*0088*/ 	.byte	0x04, 0x05
        /*008a*/ 	.short	(.L_27 - .L_26)
.L_26:
        /*008c*/ 	.word	0x00000080
        /*0090*/ 	.word	0x00000001
        /*0094*/ 	.word	0x00000001
.L_27:


//--------------------- .nv.rel.action            --------------------------
	.section	.nv.rel.action,"",@"SHT_CUDA_RELOCINFO"
	.align	8
	.sectionentsize	8
        /*0000*/ 	.byte	0x73, 0x00, 0x00, 0x00, 0x00, 0x00, 0x00, 0x00, 0x00, 0x00, 0x00, 0x11, 0x25, 0x00, 0x05, 0x36


//--------------------- .nv.constant0.triton__0d1d2d3d4de5de --------------------------
	.section	.nv.constant0.triton__0d1d2d3d4de5de,"a",@progbits
	.align	4
.nv.constant0.triton__0d1d2d3d4de5de:
	.zero		392


//--------------------- .text.triton__0d1d2d3d4de5de --------------------------
	.section	.text.triton__0d1d2d3d4de5de,"ax",@progbits
	.sectionflags	@"SHF_BARRIERS=1"
	.sectioninfo	@"SHI_REGISTERS=56"
	.align	128
        .global         triton__0d1d2d3d4de5de
        .type           triton__0d1d2d3d4de5de,@function
        .size           triton__0d1d2d3d4de5de,(.L_x_1 - triton__0d1d2d3d4de5de)
        .other          triton__0d1d2d3d4de5de,@"STO_CUDA_ENTRY STV_DEFAULT"
triton__0d1d2d3d4de5de:
.text.triton__0d1d2d3d4de5de:
[----:B------:R-:W-:-:S02]  /*0000*/  IMAD.MOV.U32 R1, RZ, RZ, c[0x0][0x28] ;  /* 0x00000a00ff017624 */ /* 0x000fc400078e00ff */
[----:B------:R-:W0:Y:S01]  /*0010*/  S2R R2, SR_TID.X ;  /* 0x0000000000027919 */ /* 0x000e220000002100 */
[----:B------:R-:W-:Y:S01]  /*0020*/  IMAD.MOV.U32 R24, RZ, RZ, 0x2 ;  /* 0x00000002ff187424 */ /* 0x000fe200078e00ff */
[----:B------:R-:W-:Y:S01]  /*0030*/  CS2R R8, SRZ ;  /* 0x0000000000087805 */ /* 0x000fe2000001ff00 */
[----:B------:R-:W-:Y:S01]  /*0040*/  CS2R R10, SRZ ;  /* 0x00000000000a7805 */ /* 0x000fe2000001ff00 */
[----:B------:R-:W1:Y:S01]  /*0050*/  S2R R12, SR_CTAID.Y ;  /* 0x00000000000c7919 */ /* 0x000e620000002600 */
[----:B------:R-:W-:-:S03]  /*0060*/  ULDC.64 UR4, c[0x0][0x118] ;  /* 0x0000460000047ab9 */ /* 0x000fc60000000a00 */
[----:B------:R-:W2:Y:S01]  /*0070*/  S2R R16, SR_CTAID.X ;  /* 0x0000000000107919 */ /* 0x000ea20000002500 */
[----:B0-----:R-:W-:Y:S01]  /*0080*/  IMAD.SHL.U32 R13, R2, 0x8, RZ ;  /* 0x00000008020d7824 */ /* 0x001fe200078e00ff */
[--C-:B------:R-:W-:Y:S02]  /*0090*/  SHF.R.U32.HI R42, RZ, 0x5, R2.reuse ;  /* 0x00000005ff2a7819 */ /* 0x100fe40000011602 */
[----:B------:R-:W-:Y:S01]  /*00a0*/  SHF.R.U32.HI R3, RZ, 0x2, R2 ;  /* 0x00000002ff037819 */ /* 0x000fe20000011602 */
[----:B-1----:R-:W-:Y:S01]  /*00b0*/  IMAD.SHL.U32 R0, R12, 0x20, RZ ;  /* 0x000000200c007824 */ /* 0x002fe200078e00ff */
[----:B------:R-:W-:Y:S02]  /*00c0*/  LOP3.LUT R13, R13, 0x18, RZ, 0xc0, !PT ;  /* 0x000000180d0d7812 */ /* 0x000fe400078ec0ff */
[----:B------:R-:W-:Y:S01]  /*00d0*/  SGXT.U32 R42, R42, 0x2 ;  /* 0x000000022a2a781a */ /* 0x000fe20000000000 */
[----:B--2---:R-:W-:Y:S01]  /*00e0*/  IMAD.SHL.U32 R40, R16, 0x20, RZ ;  /* 0x0000002010287824 */ /* 0x004fe200078e00ff */
[----:B------:R-:W-:-:S02]  /*00f0*/  LOP3.LUT R6, R0, R13, RZ, 0xfc, !PT ;  /* 0x0000000d00067212 */ /* 0x000fc400078efcff */
[----:B------:R-:W-:Y:S01]  /*0100*/  SGXT.U32 R3, R3, 0x3 ;  /* 0x000000030303781a */ /* 0x000fe20000000000 */
[----:B------:R-:W-:Y:S01]  /*0110*/  IMAD.SHL.U32 R4, R42, 0x8, RZ ;  /* 0x000000082a047824 */ /* 0x000fe200078e00ff */
[----:B------:R-:W-:-:S04]  /*0120*/  SHF.R.S32.HI R5, RZ, 0x1f, R6 ;  /* 0x0000001fff057819 */ /* 0x000fc80000011406 */
[----:B------:R-:W-:Y:S02]  /*0130*/  LEA.HI R7, R5, R6, RZ, 0xa ;  /* 0x0000000605077211 */ /* 0x000fe400078f50ff */
[----:B------:R-:W-:Y:S02]  /*0140*/  LOP3.LUT R4, R4, R3, RZ, 0xfc, !PT ;  /* 0x0000000304047212 */ /* 0x000fe400078efcff */
[C---:B------:R-:W-:Y:S02]  /*0150*/  LOP3.LUT R3, R7.reuse, 0xfffffc00, RZ, 0xc0, !PT ;  /* 0xfffffc0007037812 */ /* 0x040fe400078ec0ff */
[----:B------:R-:W-:Y:S02]  /*0160*/  LOP3.LUT R5, R40, R4, RZ, 0xfc, !PT ;  /* 0x0000000428057212 */ /* 0x000fe400078efcff */
[----:B------:R-:W-:Y:S01]  /*0170*/  SHF.L.U32 R7, R7, 0x9, RZ ;  /* 0x0000000907077819 */ /* 0x000fe200000006ff */
[----:B------:R-:W-:Y:S01]  /*0180*/  IMAD.IADD R6, R6, 0x1, -R3 ;  /* 0x0000000106067824 */ /* 0x000fe200078e0a03 */
[----:B------:R-:W-:-:S02]  /*0190*/  ISETP.GE.AND P1, PT, R5, 0x100, PT ;  /* 0x000001000500780c */ /* 0x000fc40003f26270 */
[----:B------:R-:W-:Y:S01]  /*01a0*/  LOP3.LUT R7, R7, 0xfff80000, RZ, 0xc0, !PT ;  /* 0xfff8000007077812 */ /* 0x000fe200078ec0ff */
[----:B------:R-:W-:-:S04]  /*01b0*/  IMAD R6, R5, 0x400, R6 ;  /* 0x0000040005067824 */ /* 0x000fc800078e0206 */
[----:B------:R-:W-:-:S04]  /*01c0*/  IMAD.IADD R6, R6, 0x1, R7 ;  /* 0x0000000106067824 */ /* 0x000fc800078e0207 */
[----:B------:R-:W-:-:S05]  /*01d0*/  IMAD.WIDE R14, R6, R24, c[0x0][0x160] ;  /* 0x00005800060e7625 */ /* 0x000fca00078e0218 */
[----:B------:R0:W2:Y:S01]  /*01e0*/  @!P1 LDG.E.EL.128 R8, [R14.64] ;  /* 0x000000040e089981 */ /* 0x0000a2000c2e1d00 */
[----:B------:R-:W-:Y:S01]  /*01f0*/  SHF.R.S32.HI R12, RZ, 0x1a, R12 ;  /* 0x0000001aff0c7819 */ /* 0x000fe2000001140c */
[----:B------:R-:W-:Y:S01]  /*0200*/  IMAD R30, R13, 0x21, R4 ;  /* 0x000000210d1e7824 */ /* 0x000fe200078e0204 */
[----:B------:R-:W-:Y:S02]  /*0210*/  LOP3.LUT R3, R0, R4, RZ, 0xfc, !PT ;  /* 0x0000000400037212 */ /* 0x000fe400078efcff */
[----:B------:R-:W-:Y:S01]  /*0220*/  SGXT R12, R12, 0x1 ;  /* 0x000000010c0c781a */ /* 0x000fe20000000200 */
[----:B------:R-:W-:Y:S01]  /*0230*/  IMAD.SHL.U32 R30, R30, 0x2, RZ ;  /* 0x000000021e1e7824 */ /* 0x000fe200078e00ff */
[----:B------:R-:W-:Y:S02]  /*0240*/  LOP3.LUT R28, R40, R13, RZ, 0xfc, !PT ;  /* 0x0000000d281c7212 */ /* 0x000fe400078efcff */
[----:B------:R-:W-:Y:S02]  /*0250*/  LEA.HI R12, R12, R3, RZ, 0xa ;  /* 0x000000030c0c7211 */ /* 0x000fe400078f50ff */
[----:B------:R-:W-:-:S02]  /*0260*/  ISETP.GE.AND P0, PT, R28, 0x100, PT ;  /* 0x000001001c00780c */ /* 0x000fc40003f06270 */
[----:B------:R-:W-:-:S04]  /*0270*/  LOP3.LUT R12, R12, 0xfffc00, RZ, 0xc0, !PT ;  /* 0x00fffc000c0c7812 */ /* 0x000fc800078ec0ff */
[----:B------:R-:W-:-:S05]  /*0280*/  IADD3 R31, R3, -R12, RZ ;  /* 0x8000000c031f7210 */ /* 0x000fca0007ffe0ff */
[----:B------:R-:W-:-:S04]  /*0290*/  IMAD R31, R31, 0x100, R28 ;  /* 0x000001001f1f7824 */ /* 0x000fc800078e021c */
[----:B0-----:R-:W-:Y:S01]  /*02a0*/  IMAD.WIDE R14, R31, R24, c[0x0][0x168] ;  /* 0x00005a001f0e7625 */ /* 0x001fe200078e0218 */
[----:B--2---:R-:W-:Y:S01]  /*02b0*/  STS.U16 [R30], R8 ;  /* 0x000000081e007388 */ /* 0x004fe20000000400 */
[----:B------:R-:W-:Y:S02]  /*02c0*/  SHF.R.U32.HI R3, RZ, 0x10, R8 ;  /* 0x00000010ff037819 */ /* 0x000fe40000011608 */
[----:B------:R-:W-:Y:S01]  /*02d0*/  SHF.R.U32.HI R7, RZ, 0x10, R9 ;  /* 0x00000010ff077819 */ /* 0x000fe20000011609 */
[----:B------:R0:W-:Y:S01]  /*02e0*/  STS.U16 [R30+0x84], R9 ;  /* 0x000084091e007388 */ /* 0x0001e20000000400 */
[----:B------:R-:W-:Y:S02]  /*02f0*/  SHF.R.U32.HI R17, RZ, 0x10, R10 ;  /* 0x00000010ff117819 */ /* 0x000fe4000001160a */
[----:B------:R-:W-:Y:S01]  /*0300*/  SHF.R.U32.HI R19, RZ, 0x10, R11 ;  /* 0x00000010ff137819 */ /* 0x000fe2000001160b */
[----:B------:R-:W-:Y:S04]  /*0310*/  STS.U16 [R30+0x108], R10 ;  /* 0x0001080a1e007388 */ /* 0x000fe80000000400 */
[----:B------:R1:W-:Y:S01]  /*0320*/  STS.U16 [R30+0x18c], R11 ;  /* 0x00018c0b1e007388 */ /* 0x0003e20000000400 */
[----:B0-----:R-:W-:-:S03]  /*0330*/  CS2R R8, SRZ ;  /* 0x0000000000087805 */ /* 0x001fc6000001ff00 */
[----:B------:R-:W-:Y:S04]  /*0340*/  STS.U16 [R30+0x42], R3 ;  /* 0x000042031e007388 */ /* 0x000fe80000000400 */
[----:B------:R-:W-:Y:S01]  /*0350*/  STS.U16 [R30+0xc6], R7 ;  /* 0x0000c6071e007388 */ /* 0x000fe20000000400 */
[----:B-1----:R-:W-:-:S03]  /*0360*/  CS2R R10, SRZ ;  /* 0x00000000000a7805 */ /* 0x002fc6000001ff00 */
[----:B------:R-:W-:Y:S04]  /*0370*/  STS.U16 [R30+0x14a], R17 ;  /* 0x00014a111e007388 */ /* 0x000fe80000000400 */
[----:B------:R-:W-:Y:S04]  /*0380*/  STS.U16 [R30+0x1ce], R19 ;  /* 0x0001ce131e007388 */ /* 0x000fe80000000400 */
[----:B------:R-:W-:Y:S06]  /*0390*/  BAR.SYNC 0x0 ;  /* 0x0000000000007b1d */ /* 0x000fec0000000000 */
[----:B------:R-:W2:Y:S01]  /*03a0*/  @!P0 LDG.E.EL.128 R8, [R14.64] ;  /* 0x000000040e088981 */ /* 0x000ea2000c2e1d00 */
[----:B------:R-:W-:Y:S01]  /*03b0*/  IMAD R7, R13, 0x28, RZ ;  /* 0x000000280d077824 */ /* 0x000fe200078e02ff */
[----:B------:R-:W-:Y:S01]  /*03c0*/  LOP3.LUT R12, R16, 0x7fffffc, RZ, 0xc0, !PT ;  /* 0x07fffffc100c7812 */ /* 0x000fe200078ec0ff */
[--C-:B------:R-:W-:Y:S01]  /*03d0*/  IMAD R3, R4, 0x21, R13.reuse ;  /* 0x0000002104037824 */ /* 0x100fe200078e020d */
[----:B------:R-:W-:Y:S01]  /*03e0*/  IADD3 R33, R6, 0x40000, RZ ;  /* 0x0004000006217810 */ /* 0x000fe20007ffe0ff */
[----:B------:R-:W-:Y:S01]  /*03f0*/  CS2R R20, SRZ ;  /* 0x0000000000147805 */ /* 0x000fe2000001ff00 */
[----:B------:R-:W-:Y:S01]  /*0400*/  LOP3.LUT R7, R4, R7, RZ, 0xfc, !PT ;  /* 0x0000000704077212 */ /* 0x000fe200078efcff */
[----:B------:R-:W-:Y:S01]  /*0410*/  IMAD.SHL.U32 R3, R3, 0x2, RZ ;  /* 0x0000000203037824 */ /* 0x000fe200078e00ff */
[----:B------:R-:W-:Y:S01]  /*0420*/  ISETP.NE.AND P0, PT, R12, 0x4, PT ;  /* 0x000000040c00780c */ /* 0x000fe20003f05270 */
[----:B------:R-:W-:Y:S01]  /*0430*/  IMAD R4, R4, 0x28, R13 ;  /* 0x0000002804047824 */ /* 0x000fe200078e020d */
[----:B------:R-:W-:Y:S01]  /*0440*/  CS2R R22, SRZ ;  /* 0x0000000000167805 */ /* 0x000fe2000001ff00 */
[----:B------:R-:W-:Y:S01]  /*0450*/  IMAD.SHL.U32 R12, R7, 0x2, RZ ;  /* 0x00000002070c7824 */ /* 0x000fe200078e00ff */
[----:B------:R-:W-:Y:S01]  /*0460*/  LDS.U16 R46, [R3] ;  /* 0x00000000032e7984 */ /* 0x000fe20000000400 */
[----:B------:R-:W-:Y:S01]  /*0470*/  IADD3 R25, R6, -0x20000, RZ ;  /* 0xfffe000006197810 */ /* 0x000fe20007ffe0ff */
[----:B------:R-:W-:-:S02]  /*0480*/  IMAD.WIDE R32, R33, R24, c[0x0][0x160] ;  /* 0x0000580021207625 */ /* 0x000fc400078e0218 */
[----:B------:R-:W-:Y:S04]  /*0490*/  LDS.U16 R41, [R3+0x2] ;  /* 0x0000020003297984 */ /* 0x000fe80000000400 */
[----:B------:R-:W-:Y:S04]  /*04a0*/  LDS.U16 R27, [R3+0x4] ;  /* 0x00000400031b7984 */ /* 0x000fe80000000400 */
[----:B------:R-:W0:Y:S04]  /*04b0*/  LDS.U16 R43, [R3+0x6] ;  /* 0x00000600032b7984 */ /* 0x000e280000000400 */
[----:B------:R-:W1:Y:S04]  /*04c0*/  LDS.U16 R26, [R3+0x8] ;  /* 0x00000800031a7984 */ /* 0x000e680000000400 */
[----:B------:R-:W-:Y:S04]  /*04d0*/  LDS.U16 R45, [R3+0xa] ;  /* 0x00000a00032d7984 */ /* 0x000fe80000000400 */
[----:B------:R-:W-:Y:S04]  /*04e0*/  LDS.U16 R44, [R3+0xc] ;  /* 0x00000c00032c7984 */ /* 0x000fe80000000400 */
[----:B------:R-:W-:Y:S04]  /*04f0*/  LDS.U16 R29, [R3+0xe] ;  /* 0x00000e00031d7984 */ /* 0x000fe80000000400 */
[----:B------:R-:W-:Y:S06]  /*0500*/  BAR.SYNC 0x0 ;  /* 0x0000000000007b1d */ /* 0x000fec0000000000 */
[----:B------:R-:W-:Y:S01]  /*0510*/  CS2R R18, SRZ ;  /* 0x0000000000127805 */ /* 0x000fe2000001ff00 */
[----:B------:R-:W-:Y:S01]  /*0520*/  IMAD.WIDE R24, R25, R24, c[0x0][0x160] ;  /* 0x0000580019187625 */ /* 0x000fe200078e0218 */
[----:B--2---:R-:W-:Y:S01]  /*0530*/  PRMT R13, R8, 0x7632, R13 ;  /* 0x00007632080d7816 */ /* 0x004fe2000000000d */
[----:B------:R-:W-:Y:S01]  /*0540*/  STS.U16 [R12], R8 ;  /* 0x000000080c007388 */ /* 0x000fe20000000400 */
[----:B------:R-:W-:-:S02]  /*0550*/  PRMT R14, R9, 0x7632, R14 ;  /* 0x00007632090e7816 */ /* 0x000fc4000000000e */
[----:B------:R-:W-:Y:S01]  /*0560*/  PRMT R15, R10, 0x7632, R15 ;  /* 0x000076320a0f7816 */ /* 0x000fe2000000000f */
[----:B------:R-:W-:Y:S01]  /*0570*/  STS.U16 [R12+0x50], R13 ;  /* 0x0000500d0c007388 */ /* 0x000fe20000000400 */
[----:B------:R-:W-:-:S03]  /*0580*/  PRMT R16, R11, 0x7632, R16 ;  /* 0x000076320b107816 */ /* 0x000fc60000000010 */
[----:B------:R-:W-:Y:S04]  /*0590*/  STS.U16 [R12+0xf0], R14 ;  /* 0x0000f00e0c007388 */ /* 0x000fe80000000400 */
[----:B------:R-:W-:Y:S04]  /*05a0*/  STS.U16 [R12+0x190], R15 ;  /* 0x0001900f0c007388 */ /* 0x000fe80000000400 */
[----:B------:R2:W-:Y:S04]  /*05b0*/  STS.U16 [R12+0x230], R16 ;  /* 0x000230100c007388 */ /* 0x0005e80000000400 */
[----:B------:R-:W-:Y:S04]  /*05c0*/  STS.U16 [R12+0xa0], R9 ;  /* 0x0000a0090c007388 */ /* 0x000fe80000000400 */
[----:B------:R-:W-:Y:S04]  /*05d0*/  STS.U16 [R12+0x140], R10 ;  /* 0x0001400a0c007388 */ /* 0x000fe80000000400 */
[----:B------:R-:W-:Y:S01]  /*05e0*/  STS.U16 [R12+0x1e0], R11 ;  /* 0x0001e00b0c007388 */ /* 0x000fe20000000400 */
[----:B--2---:R-:W-:-:S03]  /*05f0*/  CS2R R16, SRZ ;  /* 0x0000000000107805 */ /* 0x004fc6000001ff00 */
[----:B------:R-:W-:Y:S06]  /*0600*/  BAR.SYNC 0x0 ;  /* 0x0000000000007b1d */ /* 0x000fec0000000000 */
[----:B------:R-:W-:Y:S01]  /*0610*/  IMAD.SHL.U32 R12, R4, 0x2, RZ ;  /* 0x00000002040c7824 */ /* 0x000fe200078e00ff */
[----:B------:R2:W3:Y:S05]  /*0620*/  @!P1 LDG.E.EL.128 R20, [R32.64] ;  /* 0x0000000420149981 */ /* 0x0004ea000c2e1d00 */
[----:B------:R-:W-:Y:S04]  /*0630*/  LDS.128 R12, [R12] ;  /* 0x000000000c0c7984 */ /* 0x000fe80000000c00 */
[----:B------:R-:W-:Y:S06]  /*0640*/  BAR.SYNC 0x0 ;  /* 0x0000000000007b1d */ /* 0x000fec0000000000 */
[----:B------:R-:W-:Y:S04]  /*0650*/  STS.U16 [R30], RZ ;  /* 0x000000ff1e007388 */ /* 0x000fe80000000400 */
[----:B------:R-:W-:Y:S04]  /*0660*/  STS.U16 [R30+0x42], RZ ;  /* 0x000042ff1e007388 */ /* 0x000fe80000000400 */
[----:B------:R-:W-:Y:S04]  /*0670*/  STS.U16 [R30+0x84], RZ ;  /* 0x000084ff1e007388 */ /* 0x000fe80000000400 */
[----:B------:R-:W-:Y:S04]  /*0680*/  STS.U16 [R30+0xc6], RZ ;  /* 0x0000c6ff1e007388 */ /* 0x000fe80000000400 */
[----:B------:R-:W-:Y:S04]  /*0690*/  STS.U16 [R30+0x108], RZ ;  /* 0x000108ff1e007388 */ /* 0x000fe80000000400 */
[----:B------:R-:W-:Y:S04]  /*06a0*/  STS.U16 [R30+0x14a], RZ ;  /* 0x00014aff1e007388 */ /* 0x000fe80000000400 */
[----:B------:R-:W-:Y:S04]  /*06b0*/  STS.U16 [R30+0x18c], RZ ;  /* 0x00018cff1e007388 */ /* 0x000fe80000000400 */
[----:B------:R-:W-:Y:S04]  /*06c0*/  STS.U16 [R30+0x1ce], RZ ;  /* 0x0001ceff1e007388 */ /* 0x000fe80000000400 */
[----:B------:R-:W-:Y:S06]  /*06d0*/  BAR.SYNC 0x0 ;  /* 0x0000000000007b1d */ /* 0x000fec0000000000 */
[----:B------:R4:W5:Y:S04]  /*06e0*/  @!P0 LDG.E.EL.128 R16, [R24.64] ;  /* 0x0000000418108981 */ /* 0x000968000c2e1d00 */
[----:B--2---:R-:W-:Y:S04]  /*06f0*/  LDS.U16 R32, [R3] ;  /* 0x0000000003207984 */ /* 0x004fe80000000400 */
[----:B------:R-:W-:Y:S01]  /*0700*/  LDS.U16 R33, [R3+0x2] ;  /* 0x0000020003217984 */ /* 0x000fe20000000400 */
[----:B----4-:R-:W-:Y:S01]  /*0710*/  IADD3 R24, R31, -0x80, RZ ;  /* 0xffffff801f187810 */ /* 0x010fe20007ffe0ff */
[----:B------:R-:W-:-:S02]  /*0720*/  IMAD.MOV.U32 R25, RZ, RZ, 0x2 ;  /* 0x00000002ff197424 */ /* 0x000fc400078e00ff */
[----:B------:R-:W-:Y:S02]  /*0730*/  LDS.U16 R34, [R3+0x4] ;  /* 0x0000040003227984 */ /* 0x000fe40000000400 */
[----:B------:R-:W-:Y:S02]  /*0740*/  IMAD.WIDE R24, R24, R25, c[0x0][0x170] ;  /* 0x00005c0018187625 */ /* 0x000fe400078e0219 */
[----:B------:R-:W-:Y:S04]  /*0750*/  LDS.U16 R35, [R3+0x6] ;  /* 0x0000060003237984 */ /* 0x000fe80000000400 */
[----:B------:R-:W-:Y:S04]  /*0760*/  LDS.U16 R36, [R3+0x8] ;  /* 0x0000080003247984 */ /* 0x000fe80000000400 */
[----:B------:R-:W-:Y:S04]  /*0770*/  LDS.U16 R37, [R3+0xa] ;  /* 0x00000a0003257984 */ /* 0x000fe80000000400 */
[----:B------:R-:W-:Y:S04]  /*0780*/  LDS.U16 R38, [R3+0xc] ;  /* 0x00000c0003267984 */ /* 0x000fe80000000400 */
[----:B------:R-:W-:Y:S04]  /*0790*/  LDS.U16 R39, [R3+0xe] ;  /* 0x00000e0003277984 */ /* 0x000fe80000000400 */
[----:B------:R-:W-:Y:S06]  /*07a0*/  BAR.SYNC 0x0 ;  /* 0x0000000000007b1d */ /* 0x000fec0000000000 */
[----:B-----5:R-:W-:-:S02]  /*07b0*/  SEL R17, R17, RZ, !P0 ;  /* 0x000000ff11117207 */ /* 0x020fc40004000000 */
[----:B------:R-:W-:Y:S02]  /*07c0*/  SEL R47, R16, RZ, !P0 ;  /* 0x000000ff102f7207 */ /* 0x000fe40004000000 */
[----:B------:R-:W-:Y:S01]  /*07d0*/  SEL R49, R18, RZ, !P0 ;  /* 0x000000ff12317207 */ /* 0x000fe20004000000 */
[----:B------:R2:W-:Y:S01]  /*07e0*/  STS.U16 [R30+0x84], R17 ;  /* 0x000084111e007388 */ /* 0x0005e20000000400 */
[----:B------:R-:W-:Y:S02]  /*07f0*/  SEL R51, R19, RZ, !P0 ;  /* 0x000000ff13337207 */ /* 0x000fe40004000000 */
[----:B------:R-:W-:Y:S01]  /*0800*/  SHF.R.U32.HI R53, RZ, 0x10, R47 ;  /* 0x00000010ff357819 */ /* 0x000fe2000001162f */
[----:B------:R-:W-:Y:S01]  /*0810*/  CS2R R18, SRZ ;  /* 0x0000000000127805 */ /* 0x000fe2000001ff00 */
[----:B------:R-:W-:Y:S01]  /*0820*/  SHF.R.U32.HI R48, RZ, 0x10, R17 ;  /* 0x00000010ff307819 */ /* 0x000fe20000011611 */
[----:B------:R-:W-:Y:S01]  /*0830*/  STS.U16 [R30], R47 ;  /* 0x0000002f1e007388 */ /* 0x000fe20000000400 */
[----:B------:R-:W-:-:S02]  /*0840*/  SHF.R.U32.HI R50, RZ, 0x10, R49 ;  /* 0x00000010ff327819 */ /* 0x000fc40000011631 */
[----:B------:R-:W-:Y:S01]  /*0850*/  SHF.R.U32.HI R52, RZ, 0x10, R51 ;  /* 0x00000010ff347819 */ /* 0x000fe20000011633 */
[----:B--2---:R-:W-:Y:S01]  /*0860*/  CS2R R16, SRZ ;  /* 0x0000000000107805 */ /* 0x004fe2000001ff00 */
[----:B------:R-:W-:Y:S04]  /*0870*/  STS.U16 [R30+0x108], R49 ;  /* 0x000108311e007388 */ /* 0x000fe80000000400 */
[----:B------:R-:W-:Y:S04]  /*0880*/  STS.U16 [R30+0x18c], R51 ;  /* 0x00018c331e007388 */ /* 0x000fe80000000400 */
[----:B------:R-:W-:Y:S04]  /*0890*/  STS.U16 [R30+0x42], R53 ;  /* 0x000042351e007388 */ /* 0x000fe80000000400 */
[----:B------:R-:W-:Y:S04]  /*08a0*/  STS.U16 [R30+0xc6], R48 ;  /* 0x0000c6301e007388 */ /* 0x000fe80000000400 */
[----:B------:R-:W-:Y:S04]  /*08b0*/  STS.U16 [R30+0x14a], R50 ;  /* 0x00014a321e007388 */ /* 0x000fe80000000400 */
[----:B------:R-:W-:Y:S04]  /*08c0*/  STS.U16 [R30+0x1ce], R52 ;  /* 0x0001ce341e007388 */ /* 0x000fe80000000400 */
[----:B------:R-:W-:Y:S06]  /*08d0*/  BAR.SYNC 0x0 ;  /* 0x0000000000007b1d */ /* 0x000fec0000000000 */
[----:B------:R2:W4:Y:S01]  /*08e0*/  @!P0 LDG.E.EL.128 R16, [R24.64] ;  /* 0x0000000418108981 */ /* 0x000522000c2e1d00 */
[----:B------:R-:W-:Y:S01]  /*08f0*/  ISETP.GT.AND P3, PT, R28, 0x7f, PT ;  /* 0x0000007f1c00780c */ /* 0x000fe20003f64270 */
[----:B------:R-:W-:Y:S01]  /*0900*/  IMAD.SHL.U32 R52, R7, 0x2, RZ ;  /* 0x0000000207347824 */ /* 0x000fe200078e00ff */
[----:B0-----:R-:W-:Y:S01]  /*0910*/  SHF.L.U32 R43, R43, 0x10, RZ ;  /* 0x000000102b2b7819 */ /* 0x001fe200000006ff */
[----:B------:R-:W-:Y:S01]  /*0920*/  LDS.U16 R47, [R3+0x2] ;  /* 0x00000200032f7984 */ /* 0x000fe20000000400 */
[----:B------:R-:W-:Y:S01]  /*0930*/  ISETP.GE.AND P1, PT, R5, 0x80, PT ;  /* 0x000000800500780c */ /* 0x000fe20003f26270 */
[----:B-1----:R-:W-:-:S02]  /*0940*/  IMAD.U32 R26, R26, 0x10000, RZ ;  /* 0x000100001a1a7824 */ /* 0x002fc400078e00ff */
[----:B------:R-:W0:Y:S01]  /*0950*/  LDS.U16 R48, [R3] ;  /* 0x0000000003307984 */ /* 0x000e220000000400 */
[----:B--2---:R-:W-:Y:S01]  /*0960*/  IMAD.SHL.U32 R25, R42, 0x4, RZ ;  /* 0x000000042a197824 */ /* 0x004fe200078e00ff */
[----:B------:R-:W-:Y:S01]  /*0970*/  PRMT R24, R8, 0x7632, R24 ;  /* 0x0000763208187816 */ /* 0x000fe20000000018 */
[----:B------:R-:W-:Y:S01]  /*0980*/  IMAD.U32 R42, R41, 0x10000, RZ ;  /* 0x00010000292a7824 */ /* 0x000fe200078e00ff */
[----:B------:R-:W-:Y:S03]  /*0990*/  LDS.U16 R50, [R3+0xa] ;  /* 0x00000a0003327984 */ /* 0x000fe60000000400 */
[----:B------:R-:W-:Y:S01]  /*09a0*/  IMAD.U32 R24, R24, 0x10000, RZ ;  /* 0x0001000018187824 */ /* 0x000fe200078e00ff */
[----:B------:R-:W-:Y:S01]  /*09b0*/  LDS.U16 R51, [R3+0xc] ;  /* 0x00000c0003337984 */ /* 0x000fe20000000400 */
[----:B0-----:R-:W-:-:S04]  /*09c0*/  SHF.L.U32 R48, R48, 0x10, RZ ;  /* 0x0000001030307819 */ /* 0x001fc800000006ff */
[----:B------:R-:W-:Y:S02]  /*09d0*/  LOP3.LUT R48, R48, 0x80000000, RZ, 0x3c, !PT ;  /* 0x8000000030307812 */ /* 0x000fe400078e3cff */
[----:B----4-:R-:W-:Y:S02]  /*09e0*/  SEL R49, R16, RZ, !P0 ;  /* 0x000000ff10317207 */ /* 0x010fe40004000000 */
[----:B------:R-:W-:Y:S02]  /*09f0*/  SHF.L.U32 R16, R47, 0x10, RZ ;  /* 0x000000102f107819 */ /* 0x000fe400000006ff */
[C---:B------:R-:W-:Y:S02]  /*0a00*/  PRMT R47, R49.reuse, 0x7632, R47 ;  /* 0x00007632312f7816 */ /* 0x040fe4000000002f */
[----:B------:R-:W-:Y:S02]  /*0a10*/  LOP3.LUT R16, R16, 0x80000000, RZ, 0x3c, !PT ;  /* 0x8000000010107812 */ /* 0x000fe400078e3cff */
[----:B------:R-:W-:Y:S01]  /*0a20*/  PRMT R53, R49, 0x7632, R53 ;  /* 0x0000763231357816 */ /* 0x000fe20000000035 */
[----:B------:R-:W-:Y:S01]  /*0a30*/  IMAD.U32 R47, R47, 0x10000, RZ ;  /* 0x000100002f2f7824 */ /* 0x000fe200078e00ff */
[----:B------:R-:W-:-:S03]  /*0a40*/  SEL R19, R19, RZ, !P0 ;  /* 0x000000ff13137207 */ /* 0x000fc60004000000 */
[----:B------:R-:W-:Y:S01]  /*0a50*/  FFMA R47, R16, R47, RZ ;  /* 0x0000002f102f7223 */ /* 0x000fe200000000ff */
[----:B------:R-:W-:-:S04]  /*0a60*/  SHF.R.U32.HI R16, RZ, 0x3, R2 ;  /* 0x00000003ff107819 */ /* 0x000fc80000011602 */
[----:B------:R-:W-:Y:S02]  /*0a70*/  SGXT.U32 R16, R16, 0x2 ;  /* 0x000000021010781a */ /* 0x000fe40000000000 */
[----:B------:R-:W-:Y:S02]  /*0a80*/  FSEL R41, R47, RZ, P3 ;  /* 0x000000ff2f297208 */ /* 0x000fe40001800000 */
[----:B------:R-:W-:Y:S02]  /*0a90*/  LOP3.LUT R47, R25, R16, RZ, 0xfc, !PT ;  /* 0x00000010192f7212 */ /* 0x000fe400078efcff */
[----:B------:R-:W-:Y:S01]  /*0aa0*/  LDS.U16 R25, [R3+0x6] ;  /* 0x0000060003197984 */ /* 0x000fe20000000400 */
[----:B------:R-:W-:Y:S01]  /*0ab0*/  FFMA R41, R24, R42, R41 ;  /* 0x0000002a18297223 */ /* 0x000fe20000000029 */
[C---:B------:R-:W-:Y:S02]  /*0ac0*/  LOP3.LUT R42, R40.reuse, R47, RZ, 0xfc, !PT ;  /* 0x0000002f282a7212 */ /* 0x040fe400078efcff */
[----:B------:R-:W-:Y:S01]  /*0ad0*/  LOP3.LUT R40, R40, 0x10, R47, 0xfe, !PT ;  /* 0x0000001028287812 */ /* 0x000fe200078efe2f */
[----:B------:R-:W0:Y:S04]  /*0ae0*/  LDS.U16 R24, [R3+0x8] ;  /* 0x0000080003187984 */ /* 0x000e280000000400 */
[----:B------:R-:W1:Y:S04]  /*0af0*/  LDS.U16 R47, [R3+0x4] ;  /* 0x00000400032f7984 */ /* 0x000e680000000400 */
[----:B------:R-:W2:Y:S04]  /*0b00*/  LDS.U16 R16, [R3+0xe] ;  /* 0x00000e0003107984 */ /* 0x000ea80000000400 */
[----:B------:R-:W-:Y:S06]  /*0b10*/  BAR.SYNC 0x0 ;  /* 0x0000000000007b1d */ /* 0x000fec0000000000 */
[----:B------:R4:W-:Y:S04]  /*0b20*/  STS.U16 [R52+0x50], R53 ;  /* 0x0000503534007388 */ /* 0x0009e80000000400 */
[----:B------:R5:W-:Y:S04]  /*0b30*/  STS.U16 [R52], R49 ;  /* 0x0000003134007388 */ /* 0x000be80000000400 */
[----:B------:R-:W-:Y:S01]  /*0b40*/  STS.U16 [R52+0x1e0], R19 ;  /* 0x0001e01334007388 */ /* 0x000fe20000000400 */
[----:B----4-:R-:W-:-:S04]  /*0b50*/  IMAD.U32 R53, R49, 0x10000, RZ ;  /* 0x0001000031357824 */ /* 0x010fc800078e00ff */
[----:B------:R-:W-:Y:S01]  /*0b60*/  FFMA R48, R48, R53, RZ ;  /* 0x0000003530307223 */ /* 0x000fe200000000ff */
[----:B-----5:R-:W-:Y:S02]  /*0b70*/  IMAD.U32 R49, R8, 0x10000, RZ ;  /* 0x0001000008317824 */ /* 0x020fe400078e00ff */
[----:B------:R-:W-:Y:S02]  /*0b80*/  IMAD.U32 R53, R46, 0x10000, RZ ;  /* 0x000100002e357824 */ /* 0x000fe400078e00ff */
[----:B------:R-:W-:Y:S02]  /*0b90*/  FSEL R8, R48, RZ, P3 ;  /* 0x000000ff30087208 */ /* 0x000fe40001800000 */
[----:B0-----:R-:W-:-:S03]  /*0ba0*/  SHF.L.U32 R24, R24, 0x10, RZ ;  /* 0x0000001018187819 */ /* 0x001fc600000006ff */
[----:B------:R-:W-:Y:S01]  /*0bb0*/  FFMA R8, R49, R53, R8 ;  /* 0x0000003531087223 */ /* 0x000fe20000000008 */
[----:B------:R-:W-:Y:S01]  /*0bc0*/  SEL R53, R17, RZ, !P0 ;  /* 0x000000ff11357207 */ /* 0x000fe20004000000 */
[----:B------:R-:W-:Y:S01]  /*0bd0*/  IMAD.U32 R17, R25, 0x10000, RZ ;  /* 0x0001000019117824 */ /* 0x000fe200078e00ff */
[----:B------:R-:W-:Y:S02]  /*0be0*/  IADD3 R49, R6, 0x20000, RZ ;  /* 0x0002000006317810 */ /* 0x000fe40007ffe0ff */
[----:B------:R-:W-:Y:S01]  /*0bf0*/  PRMT R25, R53, 0x7632, R25 ;  /* 0x0000763235197816 */ /* 0x000fe20000000019 */
[----:B------:R-:W-:Y:S01]  /*0c00*/  STS.U16 [R52+0xa0], R53 ;  /* 0x0000a03534007388 */ /* 0x000fe20000000400 */
[----:B------:R-:W-:-:S03]  /*0c10*/  LOP3.LUT R17, R17, 0x80000000, RZ, 0x3c, !PT ;  /* 0x8000000011117812 */ /* 0x000fc600078e3cff */
[----:B------:R-:W-:Y:S02]  /*0c20*/  IMAD.U32 R46, R25, 0x10000, RZ ;  /* 0x00010000192e7824 */ /* 0x000fe400078e00ff */
[----:B------:R-:W-:Y:S02]  /*0c30*/  IMAD.U32 R25, R9, 0x10000, RZ ;  /* 0x0001000009197824 */ /* 0x000fe400078e00ff */
[----:B------:R-:W-:Y:S01]  /*0c40*/  FFMA R46, R17, R46, RZ ;  /* 0x0000002e112e7223 */ /* 0x000fe200000000ff */
[----:B------:R-:W-:Y:S01]  /*0c50*/  PRMT R17, R9, 0x7632, R17 ;  /* 0x0000763209117816 */ /* 0x000fe20000000011 */
[----:B------:R-:W-:Y:S01]  /*0c60*/  IMAD.U32 R9, R27, 0x10000, RZ ;  /* 0x000100001b097824 */ /* 0x000fe200078e00ff */
[----:B------:R-:W-:Y:S02]  /*0c70*/  PRMT R27, R53, 0x7632, R27 ;  /* 0x00007632351b7816 */ /* 0x000fe4000000001b */
[----:B------:R-:W-:Y:S01]  /*0c80*/  FSEL R46, R46, RZ, P3 ;  /* 0x000000ff2e2e7208 */ /* 0x000fe20001800000 */
[----:B------:R-:W-:-:S02]  /*0c90*/  IMAD.U32 R17, R17, 0x10000, RZ ;  /* 0x0001000011117824 */ /* 0x000fc400078e00ff */
[----:B------:R0:W-:Y:S02]  /*0ca0*/  STS.U16 [R52+0xf0], R27 ;  /* 0x0000f01b34007388 */ /* 0x0001e40000000400 */
[----:B------:R-:W-:Y:S01]  /*0cb0*/  FFMA R43, R43, R17, R46 ;  /* 0x000000112b2b7223 */ /* 0x000fe2000000002e */
[----:B-1----:R-:W-:Y:S02]  /*0cc0*/  IMAD.U32 R17, R47, 0x10000, RZ ;  /* 0x000100002f117824 */ /* 0x002fe400078e00ff */
[----:B------:R-:W-:-:S03]  /*0cd0*/  IMAD.U32 R46, R53, 0x10000, RZ ;  /* 0x00010000352e7824 */ /* 0x000fc600078e00ff */
[----:B------:R-:W-:-:S05]  /*0ce0*/  LOP3.LUT R17, R17, 0x80000000, RZ, 0x3c, !PT ;  /* 0x8000000011117812 */ /* 0x000fca00078e3cff */
[----:B------:R-:W-:-:S05]  /*0cf0*/  FFMA R17, R17, R46, RZ ;  /* 0x0000002e11117223 */ /* 0x000fca00000000ff */
[----:B------:R-:W-:Y:S02]  /*0d00*/  FSEL R46, R17, RZ, P3 ;  /* 0x000000ff112e7208 */ /* 0x000fe40001800000 */
[----:B------:R-:W-:Y:S02]  /*0d10*/  SEL R17, R18, RZ, !P0 ;  /* 0x000000ff12117207 */ /* 0x000fe40004000000 */
[----:B------:R-:W-:Y:S01]  /*0d20*/  LOP3.LUT R18, R24, 0x80000000, RZ, 0x3c, !PT ;  /* 0x8000000018127812 */ /* 0x000fe200078e3cff */
[----:B------:R-:W-:Y:S01]  /*0d30*/  FFMA R9, R9, R25, R46 ;  /* 0x0000001909097223 */ /* 0x000fe2000000002e */
[----:B------:R-:W-:Y:S01]  /*0d40*/  IMAD.MOV.U32 R46, RZ, RZ, 0x2 ;  /* 0x00000002ff2e7424 */ /* 0x000fe200078e00ff */
[----:B------:R-:W-:Y:S01]  /*0d50*/  STS.U16 [R52+0x140], R17 ;  /* 0x0001401134007388 */ /* 0x000fe20000000400 */
[----:B------:R-:W-:Y:S02]  /*0d60*/  IMAD.U32 R25, R17, 0x10000, RZ ;  /* 0x0001000011197824 */ /* 0x000fe400078e00ff */
[----:B------:R-:W-:-:S02]  /*0d70*/  IMAD.WIDE R48, R49, R46, c[0x0][0x160] ;  /* 0x0000580031307625 */ /* 0x000fc400078e022e */
[----:B------:R-:W-:Y:S02]  /*0d80*/  FFMA R18, R18, R25, RZ ;  /* 0x0000001912127223 */ /* 0x000fe400000000ff */
[----:B------:R-:W-:-:S03]  /*0d90*/  CS2R R24, SRZ ;  /* 0x0000000000187805 */ /* 0x000fc6000001ff00 */
[----:B------:R-:W-:Y:S01]  /*0da0*/  FSEL R47, R18, RZ, P3 ;  /* 0x000000ff122f7208 */ /* 0x000fe20001800000 */
[----:B------:R-:W-:Y:S01]  /*0db0*/  IMAD.U32 R18, R10, 0x10000, RZ ;  /* 0x000100000a127824 */ /* 0x000fe200078e00ff */
[----:B------:R-:W-:-:S03]  /*0dc0*/  PRMT R10, R17, 0x7632, R10 ;  /* 0x00007632110a7816 */ /* 0x000fc6000000000a */
[----:B------:R-:W-:Y:S01]  /*0dd0*/  FFMA R47, R26, R18, R47 ;  /* 0x000000121a2f7223 */ /* 0x000fe2000000002f */
[----:B------:R-:W-:Y:S01]  /*0de0*/  PRMT R18, R19, 0x7632, R18 ;  /* 0x0000763213127816 */ /* 0x000fe20000000012 */
[----:B0-----:R-:W-:Y:S01]  /*0df0*/  CS2R R26, SRZ ;  /* 0x00000000001a7805 */ /* 0x001fe2000001ff00 */
[----:B------:R-:W-:Y:S04]  /*0e00*/  STS.U16 [R52+0x190], R10 ;  /* 0x0001900a34007388 */ /* 0x000fe80000000400 */
[----:B------:R-:W-:Y:S04]  /*0e10*/  STS.U16 [R52+0x230], R18 ;  /* 0x0002301234007388 */ /* 0x000fe80000000400 */
[----:B------:R-:W-:Y:S06]  /*0e20*/  BAR.SYNC 0x0 ;  /* 0x0000000000007b1d */ /* 0x000fec0000000000 */
[----:B------:R-:W4:Y:S01]  /*0e30*/  @!P1 LDG.E.EL.128 R24, [R48.64] ;  /* 0x0000000430189981 */ /* 0x000f22000c2e1d00 */
[----:B------:R-:W-:Y:S01]  /*0e40*/  IMAD.U32 R50, R50, 0x10000, RZ ;  /* 0x0001000032327824 */ /* 0x000fe200078e00ff */
[----:B------:R-:W-:Y:S01]  /*0e50*/  PRMT R10, R17, 0x7632, R10 ;  /* 0x00007632110a7816 */ /* 0x000fe2000000000a */
[----:B------:R-:W-:Y:S01]  /*0e60*/  IMAD.U32 R51, R51, 0x10000, RZ ;  /* 0x0001000033337824 */ /* 0x000fe200078e00ff */
[----:B------:R-:W-:Y:S01]  /*0e70*/  ISETP.GE.AND P2, PT, R28, 0x80, PT ;  /* 0x000000801c00780c */ /* 0x000fe20003f46270 */
[----:B------:R-:W-:Y:S01]  /*0e80*/  IMAD.U32 R45, R45, 0x10000, RZ ;  /* 0x000100002d2d7824 */ /* 0x000fe200078e00ff */
[----:B------:R-:W-:Y:S01]  /*0e90*/  LOP3.LUT R17, R50, 0x80000000, RZ, 0x3c, !PT ;  /* 0x8000000032117812 */ /* 0x000fe200078e3cff */
[----:B--2---:R-:W-:Y:S01]  /*0ea0*/  IMAD.U32 R16, R16, 0x10000, RZ ;  /* 0x0001000010107824 */ /* 0x004fe200078e00ff */
[----:B------:R-:W-:Y:S01]  /*0eb0*/  SHF.L.U32 R18, R10, 0x10, RZ ;  /* 0x000000100a127819 */ /* 0x000fe200000006ff */
[----:B------:R-:W-:-:S04]  /*0ec0*/  IMAD.U32 R44, R44, 0x10000, RZ ;  /* 0x000100002c2c7824 */ /* 0x000fc800078e00ff */
[----:B------:R-:W-:Y:S01]  /*0ed0*/  FFMA R17, R17, R18, RZ ;  /* 0x0000001211117223 */ /* 0x000fe200000000ff */
[----:B------:R-:W-:Y:S02]  /*0ee0*/  PRMT R18, R10, 0x7632, R18 ;  /* 0x000076320a127816 */ /* 0x000fe40000000012 */
[----:B------:R-:W-:Y:S01]  /*0ef0*/  LOP3.LUT R10, R51, 0x80000000, RZ, 0x3c, !PT ;  /* 0x80000000330a7812 */ /* 0x000fe200078e3cff */
[C---:B------:R-:W-:Y:S01]  /*0f00*/  IMAD.U32 R51, R19.reuse, 0x10000, RZ ;  /* 0x0001000013337824 */ /* 0x040fe200078e00ff */
[----:B------:R-:W-:Y:S01]  /*0f10*/  PRMT R19, R19, 0x7632, R19 ;  /* 0x0000763213137816 */ /* 0x000fe20000000013 */
[----:B------:R-:W-:Y:S01]  /*0f20*/  IMAD.U32 R50, R18, 0x10000, RZ ;  /* 0x0001000012327824 */ /* 0x000fe200078e00ff */
[----:B------:R-:W-:Y:S01]  /*0f30*/  FSEL R18, R17, RZ, P3 ;  /* 0x000000ff11127208 */ /* 0x000fe20001800000 */
[----:B------:R-:W-:Y:S01]  /*0f40*/  FFMA R51, R10, R51, RZ ;  /* 0x000000330a337223 */ /* 0x000fe200000000ff */
[----:B------:R-:W-:-:S03]  /*0f50*/  SHF.L.U32 R17, R11, 0x10, RZ ;  /* 0x000000100b117819 */ /* 0x000fc600000006ff */
[----:B------:R-:W-:Y:S01]  /*0f60*/  FFMA R10, R45, R50, R18 ;  /* 0x000000322d0a7223 */ /* 0x000fe20000000012 */
[----:B------:R-:W-:Y:S02]  /*0f70*/  FSEL R51, R51, RZ, P3 ;  /* 0x000000ff33337208 */ /* 0x000fe40001800000 */
[----:B------:R-:W-:Y:S01]  /*0f80*/  LOP3.LUT R45, R16, 0x80000000, RZ, 0x3c, !PT ;  /* 0x80000000102d7812 */ /* 0x000fe200078e3cff */
[----:B------:R-:W-:Y:S02]  /*0f90*/  IMAD.U32 R16, R19, 0x10000, RZ ;  /* 0x0001000013107824 */ /* 0x000fe400078e00ff */
[----:B------:R-:W-:Y:S01]  /*0fa0*/  FFMA R44, R44, R17, R51 ;  /* 0x000000112c2c7223 */ /* 0x000fe20000000033 */
[----:B------:R-:W-:Y:S01]  /*0fb0*/  IMAD.SHL.U32 R17, R4, 0x2, RZ ;  /* 0x0000000204117824 */ /* 0x000fe200078e00ff */
[----:B------:R-:W-:-:S05]  /*0fc0*/  FFMA R45, R45, R16, RZ ;  /* 0x000000102d2d7223 */ /* 0x000fca00000000ff */
[----:B------:R-:W-:Y:S04]  /*0fd0*/  LDS.128 R16, [R17] ;  /* 0x0000000011107984 */ /* 0x000fe80000000c00 */
[----:B------:R-:W-:Y:S06]  /*0fe0*/  BAR.SYNC 0x0 ;  /* 0x0000000000007b1d */ /* 0x000fec0000000000 */
[----:B----4-:R-:W-:-:S02]  /*0ff0*/  SEL R51, R24, RZ, !P1 ;  /* 0x000000ff18337207 */ /* 0x010fc40004800000 */
[----:B------:R-:W-:Y:S02]  /*1000*/  SEL R50, R27, RZ, !P1 ;  /* 0x000000ff1b327207 */ /* 0x000fe40004800000 */
[----:B------:R-:W-:Y:S01]  /*1010*/  SEL R53, R26, RZ, !P1 ;  /* 0x000000ff1a357207 */ /* 0x000fe20004800000 */
[----:B------:R0:W-:Y:S01]  /*1020*/  STS.U16 [R30], R51 ;  /* 0x000000331e007388 */ /* 0x0001e20000000400 */
[----:B------:R-:W-:Y:S02]  /*1030*/  SHF.R.U32.HI R24, RZ, 0x10, R51 ;  /* 0x00000010ff187819 */ /* 0x000fe40000011633 */
[----:B------:R-:W-:Y:S01]  /*1040*/  SEL R25, R25, RZ, !P1 ;  /* 0x000000ff19197207 */ /* 0x000fe20004800000 */
[----:B------:R1:W-:Y:S01]  /*1050*/  STS.U16 [R30+0x108], R53 ;  /* 0x000108351e007388 */ /* 0x0003e20000000400 */
[----:B------:R-:W-:Y:S02]  /*1060*/  SHF.R.U32.HI R27, RZ, 0x10, R50 ;  /* 0x00000010ff1b7819 */ /* 0x000fe40000011632 */
[----:B------:R-:W-:Y:S01]  /*1070*/  SHF.R.U32.HI R52, RZ, 0x10, R25 ;  /* 0x00000010ff347819 */ /* 0x000fe20000011619 */
[----:B------:R-:W-:Y:S01]  /*1080*/  STS.U16 [R30+0x42], R24 ;  /* 0x000042181e007388 */ /* 0x000fe20000000400 */
[----:B0-----:R-:W-:-:S03]  /*1090*/  IADD3 R51, R31, 0x80, RZ ;  /* 0x000000801f337810 */ /* 0x001fc60007ffe0ff */
[----:B------:R0:W-:Y:S01]  /*10a0*/  STS.U16 [R30+0x84], R25 ;  /* 0x000084191e007388 */ /* 0x0001e20000000400 */
[----:B-1----:R-:W-:-:S03]  /*10b0*/  SHF.R.U32.HI R53, RZ, 0x10, R53 ;  /* 0x00000010ff357819 */ /* 0x002fc60000011635 */
[----:B------:R1:W-:Y:S04]  /*10c0*/  STS.U16 [R30+0x1ce], R27 ;  /* 0x0001ce1b1e007388 */ /* 0x0003e80000000400 */
[----:B------:R2:W-:Y:S01]  /*10d0*/  STS.U16 [R30+0x18c], R50 ;  /* 0x00018c321e007388 */ /* 0x0005e20000000400 */
[----:B0-----:R-:W-:-:S03]  /*10e0*/  CS2R R24, SRZ ;  /* 0x0000000000187805 */ /* 0x001fc6000001ff00 */
[----:B------:R-:W-:Y:S01]  /*10f0*/  STS.U16 [R30+0xc6], R52 ;  /* 0x0000c6341e007388 */ /* 0x000fe20000000400 */
[----:B-1----:R-:W-:-:S03]  /*1100*/  CS2R R26, SRZ ;  /* 0x00000000001a7805 */ /* 0x002fc6000001ff00 */
[----:B------:R-:W-:Y:S01]  /*1110*/  STS.U16 [R30+0x14a], R53 ;  /* 0x00014a351e007388 */ /* 0x000fe20000000400 */
[----:B--2---:R-:W-:-:S03]  /*1120*/  IMAD.WIDE R50, R51, R46, c[0x0][0x170] ;  /* 0x00005c0033327625 */ /* 0x004fc600078e022e */
[----:B------:R-:W-:Y:S06]  /*1130*/  BAR.SYNC 0x0 ;  /* 0x0000000000007b1d */ /* 0x000fec0000000000 */
[----:B------:R-:W2:Y:S01]  /*1140*/  @!P2 LDG.E.EL.128 R24, [R50.64] ;  /* 0x000000043218a981 */ /* 0x000ea2000c2e1d00 */
[----:B------:R-:W-:Y:S01]  /*1150*/  PRMT R30, R11, 0x7632, R30 ;  /* 0x000076320b1e7816 */ /* 0x000fe2000000001e */
[----:B------:R-:W-:Y:S01]  /*1160*/  IMAD.U32 R11, R29, 0x10000, RZ ;  /* 0x000100001d0b7824 */ /* 0x000fe200078e00ff */
[----:B------:R-:W-:Y:S01]  /*1170*/  ISETP.GT.AND P4, PT, R5, 0x7f, PT ;  /* 0x0000007f0500780c */ /* 0x000fe20003f84270 */
[----:B------:R-:W0:Y:S01]  /*1180*/  LDS.U16 R31, [R3] ;  /* 0x00000000031f7984 */ /* 0x000e220000000400 */
[----:B------:R-:W-:Y:S01]  /*1190*/  IMAD.U32 R32, R32, 0x10000, RZ ;  /* 0x0001000020207824 */ /* 0x000fe200078e00ff */
[----:B------:R-:W-:Y:S01]  /*11a0*/  SHF.L.U32 R39, R39, 0x10, RZ ;  /* 0x0000001027277819 */ /* 0x000fe200000006ff */
[----:B------:R-:W-:Y:S01]  /*11b0*/  IMAD.U32 R29, R30, 0x10000, RZ ;  /* 0x000100001e1d7824 */ /* 0x000fe200078e00ff */
[----:B------:R-:W1:Y:S01]  /*11c0*/  LDS.U16 R52, [R3+0x2] ;  /* 0x0000020003347984 */ /* 0x000e620000000400 */
[----:B------:R-:W-:Y:S01]  /*11d0*/  FSEL R30, R45, RZ, P3 ;  /* 0x000000ff2d1e7208 */ /* 0x000fe20001800000 */
[----:B------:R-:W-:Y:S01]  /*11e0*/  IMAD.U32 R34, R34, 0x10000, RZ ;  /* 0x0001000022227824 */ /* 0x000fe200078e00ff */
[----:B------:R-:W-:Y:S01]  /*11f0*/  ISETP.GT.AND P3, PT, R28, 0xff, PT ;  /* 0x000000ff1c00780c */ /* 0x000fe20003f64270 */
[----:B------:R-:W4:Y:S01]  /*1200*/  LDS.U16 R5, [R3+0x8] ;  /* 0x0000080003057984 */ /* 0x000f220000000400 */
[----:B------:R-:W-:Y:S01]  /*1210*/  IMAD.U32 R38, R38, 0x10000, RZ ;  /* 0x0001000026267824 */ /* 0x000fe200078e00ff */
[----:B------:R-:W-:Y:S01]  /*1220*/  FFMA R11, R11, R29, R30 ;  /* 0x0000001d0b0b7223 */ /* 0x000fe2000000001e */
[----:B------:R-:W-:Y:S01]  /*1230*/  FSEL R32, R32, RZ, P3 ;  /* 0x000000ff20207208 */ /* 0x000fe20001800000 */
[----:B------:R-:W5:Y:S01]  /*1240*/  LDS.U16 R29, [R3+0x4] ;  /* 0x00000400031d7984 */ /* 0x000f620000000400 */
[----:B------:R-:W-:Y:S01]  /*1250*/  IMAD.U32 R37, R37, 0x10000, RZ ;  /* 0x0001000025257824 */ /* 0x000fe200078e00ff */
[----:B------:R-:W-:Y:S01]  /*1260*/  SHF.L.U32 R33, R33, 0x10, RZ ;  /* 0x0000001021217819 */ /* 0x000fe200000006ff */
[----:B------:R-:W-:Y:S01]  /*1270*/  IMAD.U32 R35, R35, 0x10000, RZ ;  /* 0x0001000023237824 */ /* 0x000fe200078e00ff */
[----:B------:R-:W-:Y:S01]  /*1280*/  FSEL R39, R39, RZ, P3 ;  /* 0x000000ff27277208 */ /* 0x000fe20001800000 */
[----:B------:R-:W-:Y:S01]  /*1290*/  IMAD.U32 R36, R36, 0x10000, RZ ;  /* 0x0001000024247824 */ /* 0x000fe200078e00ff */
[----:B------:R-:W-:-:S04]  /*12a0*/  FSEL R37, R37, RZ, P3 ;  /* 0x000000ff25257208 */ /* 0x000fc80001800000 */
[----:B------:R-:W-:Y:S01]  /*12b0*/  FSEL R36, R36, RZ, P3 ;  /* 0x000000ff24247208 */ /* 0x000fe20001800000 */
[----:B0-----:R-:W-:Y:S01]  /*12c0*/  IMAD.U32 R31, R31, 0x10000, RZ ;  /* 0x000100001f1f7824 */ /* 0x001fe200078e00ff */
[----:B-1----:R-:W-:Y:S01]  /*12d0*/  SHF.L.U32 R52, R52, 0x10, RZ ;  /* 0x0000001034347819 */ /* 0x002fe200000006ff */
[----:B----4-:R-:W-:Y:S02]  /*12e0*/  IMAD.U32 R5, R5, 0x10000, RZ ;  /* 0x0001000005057824 */ /* 0x010fe400078e00ff */
[----:B-----5:R-:W-:Y:S01]  /*12f0*/  IMAD.U32 R29, R29, 0x10000, RZ ;  /* 0x000100001d1d7824 */ /* 0x020fe200078e00ff */
[----:B--2---:R-:W-:Y:S02]  /*1300*/  SEL R24, R24, RZ, !P2 ;  /* 0x000000ff18187207 */ /* 0x004fe40005000000 */
[----:B------:R-:W-:Y:S02]  /*1310*/  SEL R25, R25, RZ, !P2 ;  /* 0x000000ff19197207 */ /* 0x000fe40005000000 */
[C---:B------:R-:W-:Y:S01]  /*1320*/  PRMT R30, R24.reuse, 0x7632, R30 ;  /* 0x00007632181e7816 */ /* 0x040fe2000000001e */
[----:B------:R-:W-:Y:S01]  /*1330*/  IMAD.U32 R28, R24, 0x10000, RZ ;  /* 0x00010000181c7824 */ /* 0x000fe200078e00ff */
[----:B------:R-:W-:-:S02]  /*1340*/  SEL R26, R26, RZ, !P2 ;  /* 0x000000ff1a1a7207 */ /* 0x000fc40005000000 */
[----:B------:R-:W-:Y:S01]  /*1350*/  SEL R27, R27, RZ, !P2 ;  /* 0x000000ff1b1b7207 */ /* 0x000fe20005000000 */
[----:B------:R-:W-:Y:S01]  /*1360*/  IMAD.U32 R45, R30, 0x10000, RZ ;  /* 0x000100001e2d7824 */ /* 0x000fe200078e00ff */
[----:B------:R-:W-:Y:S01]  /*1370*/  FMUL R28, R31, R28 ;  /* 0x0000001c1f1c7220 */ /* 0x000fe20000400000 */
[----:B------:R-:W0:Y:S02]  /*1380*/  LDS.U16 R30, [R3+0x6] ;  /* 0x00000600031e7984 */ /* 0x000e240000000400 */
[----:B------:R-:W-:Y:S02]  /*1390*/  FMUL R45, R52, R45 ;  /* 0x0000002d342d7220 */ /* 0x000fe40000400000 */
[----:B------:R-:W-:Y:S02]  /*13a0*/  FSEL R31, R28, RZ, !P2 ;  /* 0x000000ff1c1f7208 */ /* 0x000fe40005000000 */
[----:B------:R-:W1:Y:S01]  /*13b0*/  LDS.U16 R28, [R3+0xc] ;  /* 0x00000c00031c7984 */ /* 0x000e620000000400 */
[----:B------:R-:W-:-:S02]  /*13c0*/  FSEL R50, R45, RZ, !P2 ;  /* 0x000000ff2d327208 */ /* 0x000fc40005000000 */
[----:B------:R-:W-:Y:S02]  /*13d0*/  FADD R31, R8, R31 ;  /* 0x0000001f081f7221 */ /* 0x000fe40000000000 */
[----:B------:R-:W2:Y:S01]  /*13e0*/  LDS.U16 R8, [R3+0xa] ;  /* 0x00000a0003087984 */ /* 0x000ea20000000400 */
[----:B------:R-:W-:Y:S01]  /*13f0*/  FADD R41, R41, R50 ;  /* 0x0000003229297221 */ /* 0x000fe20000000000 */
[----:B------:R-:W-:Y:S01]  /*1400*/  IMAD.U32 R50, R25, 0x10000, RZ ;  /* 0x0001000019327824 */ /* 0x000fe200078e00ff */
[----:B------:R-:W-:Y:S01]  /*1410*/  FADD R32, R32, R31 ;  /* 0x0000001f20207221 */ /* 0x000fe20000000000 */
[----:B------:R-:W4:Y:S01]  /*1420*/  LDS.U16 R3, [R3+0xe] ;  /* 0x00000e0003037984 */ /* 0x000f220000000400 */
[----:B------:R-:W-:Y:S01]  /*1430*/  IMAD.U32 R31, R27, 0x10000, RZ ;  /* 0x000100001b1f7824 */ /* 0x000fe200078e00ff */
[----:B------:R-:W-:Y:S01]  /*1440*/  FMUL R29, R29, R50 ;  /* 0x000000321d1d7220 */ /* 0x000fe20000400000 */
[----:B------:R-:W-:-:S05]  /*1450*/  PRMT R50, R25, 0x7632, R50 ;  /* 0x0000763219327816 */ /* 0x000fca0000000032 */
[----:B------:R-:W-:Y:S02]  /*1460*/  IMAD.U32 R50, R50, 0x10000, RZ ;  /* 0x0001000032327824 */ /* 0x000fe400078e00ff */
[----:B0-----:R-:W-:Y:S01]  /*1470*/  IMAD.U32 R45, R30, 0x10000, RZ ;  /* 0x000100001e2d7824 */ /* 0x001fe200078e00ff */
[----:B------:R-:W-:-:S03]  /*1480*/  FSEL R30, R33, RZ, P3 ;  /* 0x000000ff211e7208 */ /* 0x000fc60001800000 */
[----:B------:R-:W-:Y:S01]  /*1490*/  FMUL R45, R45, R50 ;  /* 0x000000322d2d7220 */ /* 0x000fe20000400000 */
[----:B------:R-:W-:Y:S01]  /*14a0*/  FSEL R50, R29, RZ, !P2 ;  /* 0x000000ff1d327208 */ /* 0x000fe20005000000 */
[----:B-1----:R-:W-:Y:S01]  /*14b0*/  IMAD.U32 R28, R28, 0x10000, RZ ;  /* 0x000100001c1c7824 */ /* 0x002fe200078e00ff */
[----:B------:R-:W-:Y:S01]  /*14c0*/  PRMT R29, R26, 0x7632, R29 ;  /* 0x000076321a1d7816 */ /* 0x000fe2000000001d */
[----:B------:R-:W-:Y:S01]  /*14d0*/  FADD R30, R30, R41 ;  /* 0x000000291e1e7221 */ /* 0x000fe20000000000 */
[----:B------:R-:W-:Y:S01]  /*14e0*/  FSEL R52, R45, RZ, !P2 ;  /* 0x000000ff2d347208 */ /* 0x000fe20005000000 */
[----:B------:R-:W-:Y:S01]  /*14f0*/  FADD R9, R9, R50 ;  /* 0x0000003209097221 */ /* 0x000fe20000000000 */
[----:B------:R-:W-:Y:S01]  /*1500*/  IMAD.U32 R50, R26, 0x10000, RZ ;  /* 0x000100001a327824 */ /* 0x000fe200078e00ff */
[----:B--2---:R-:W-:Y:S01]  /*1510*/  SHF.L.U32 R8, R8, 0x10, RZ ;  /* 0x0000001008087819 */ /* 0x004fe200000006ff */
[----:B------:R-:W-:Y:S01]  /*1520*/  IMAD.U32 R29, R29, 0x10000, RZ ;  /* 0x000100001d1d7824 */ /* 0x000fe200078e00ff */
[----:B------:R-:W-:Y:S01]  /*1530*/  FMUL R31, R28, R31 ;  /* 0x0000001f1c1f7220 */ /* 0x000fe20000400000 */
[----:B------:R-:W-:Y:S01]  /*1540*/  FMUL R5, R5, R50 ;  /* 0x0000003205057220 */ /* 0x000fe20000400000 */
[----:B------:R-:W-:Y:S01]  /*1550*/  FSEL R28, R34, RZ, P3 ;  /* 0x000000ff221c7208 */ /* 0x000fe20001800000 */
[----:B------:R-:W-:Y:S01]  /*1560*/  FMUL R8, R8, R29 ;  /* 0x0000001d08087220 */ /* 0x000fe20000400000 */
[----:B----4-:R-:W-:Y:S01]  /*1570*/  IMAD.U32 R3, R3, 0x10000, RZ ;  /* 0x0001000003037824 */ /* 0x010fe200078e00ff */
[----:B------:R-:W-:Y:S01]  /*1580*/  FSEL R31, R31, RZ, !P2 ;  /* 0x000000ff1f1f7208 */ /* 0x000fe20005000000 */
[----:B------:R-:W-:Y:S06]  /*1590*/  BAR.SYNC 0x0 ;  /* 0x0000000000007b1d */ /* 0x000fec0000000000 */
[----:B------:R-:W-:Y:S01]  /*15a0*/  FSEL R50, R5, RZ, !P2 ;  /* 0x000000ff05327208 */ /* 0x000fe20005000000 */
[----:B------:R-:W-:Y:S01]  /*15b0*/  FADD R28, R28, R9 ;  /* 0x000000091c1c7221 */ /* 0x000fe20000000000 */
[----:B------:R-:W-:Y:S01]  /*15c0*/  FSEL R5, R8, RZ, !P2 ;  /* 0x000000ff08057208 */ /* 0x000fe20005000000 */
[----:B------:R-:W-:Y:S01]  /*15d0*/  FADD R31, R44, R31 ;  /* 0x0000001f2c1f7221 */ /* 0x000fe20000000000 */
[----:B------:R-:W-:Y:S01]  /*15e0*/  PRMT R9, R27, 0x7632, R9 ;  /* 0x000076321b097816 */ /* 0x000fe20000000009 */
[----:B------:R-:W-:Y:S01]  /*15f0*/  FADD R47, R47, R50 ;  /* 0x000000322f2f7221 */ /* 0x000fe20000000000 */
[----:B------:R-:W-:Y:S01]  /*1600*/  FSEL R8, R38, RZ, P3 ;  /* 0x000000ff26087208 */ /* 0x000fe20001800000 */
[----:B------:R-:W-:Y:S01]  /*1610*/  FADD R50, R10, R5 ;  /* 0x000000050a327221 */ /* 0x000fe20000000000 */
[----:B------:R-:W-:Y:S01]  /*1620*/  SHF.L.U32 R5, R7, 0x1, RZ ;  /* 0x0000000107057819 */ /* 0x000fe200000006ff */
[----:B------:R-:W-:Y:S01]  /*1630*/  IMAD.U32 R10, R9, 0x10000, RZ ;  /* 0x00010000090a7824 */ /* 0x000fe200078e00ff */
[----:B------:R-:W-:Y:S01]  /*1640*/  PRMT R29, R24, 0x7632, R29 ;  /* 0x00007632181d7816 */ /* 0x000fe2000000001d */
[--C-:B------:R-:W-:Y:S01]  /*1650*/  FADD R44, R8, R31.reuse ;  /* 0x0000001f082c7221 */ /* 0x100fe20000000000 */
[----:B------:R-:W-:Y:S01]  /*1660*/  FSEL R34, R35, RZ, P3 ;  /* 0x000000ff23227208 */ /* 0x000fe20001800000 */
[----:B------:R-:W-:Y:S01]  /*1670*/  FMUL R3, R3, R10 ;  /* 0x0000000a03037220 */ /* 0x000fe20000400000 */
[----:B------:R0:W-:Y:S01]  /*1680*/  STS.U16 [R5], R24 ;  /* 0x0000001805007388 */ /* 0x0001e20000000400 */
[----:B------:R-:W-:Y:S01]  /*1690*/  FADD R38, R37, R50 ;  /* 0x0000003225267221 */ /* 0x000fe20000000000 */
[----:B------:R-:W-:Y:S01]  /*16a0*/  FADD R43, R43, R52 ;  /* 0x000000342b2b7221 */ /* 0x000fe20000000000 */
[----:B------:R-:W-:Y:S01]  /*16b0*/  PRMT R31, R27, 0x7632, R31 ;  /* 0x000076321b1f7816 */ /* 0x000fe2000000001f */
[----:B------:R-:W-:Y:S01]  /*16c0*/  FADD R36, R36, R47 ;  /* 0x0000002f24247221 */ /* 0x000fe20000000000 */
[----:B------:R-:W-:Y:S01]  /*16d0*/  FSEL R8, R3, RZ, !P2 ;  /* 0x000000ff03087208 */ /* 0x000fe20005000000 */
[----:B------:R-:W-:Y:S01]  /*16e0*/  FADD R34, R34, R43 ;  /* 0x0000002b22227221 */ /* 0x000fe20000000000 */
[----:B------:R-:W-:Y:S01]  /*16f0*/  PRMT R3, R26, 0x7632, R3 ;  /* 0x000076321a037816 */ /* 0x000fe20000000003 */
[----:B------:R-:W-:Y:S02]  /*1700*/  STS.U16 [R5+0xa0], R25 ;  /* 0x0000a01905007388 */ /* 0x000fe40000000400 */
[----:B------:R-:W-:Y:S01]  /*1710*/  FADD R8, R11, R8 ;  /* 0x000000080b087221 */ /* 0x000fe20000000000 */
[----:B0-----:R-:W-:Y:S01]  /*1720*/  PRMT R24, R25, 0x7632, R24 ;  /* 0x0000763219187816 */ /* 0x001fe20000000018 */
[----:B------:R-:W-:Y:S02]  /*1730*/  STS.U16 [R5+0x140], R26 ;  /* 0x0001401a05007388 */ /* 0x000fe40000000400 */
[----:B------:R-:W-:Y:S01]  /*1740*/  FADD R50, R39, R8 ;  /* 0x0000000827327221 */ /* 0x000fe20000000000 */
[----:B------:R-:W-:Y:S01]  /*1750*/  IMAD.SHL.U32 R8, R4, 0x2, RZ ;  /* 0x0000000204087824 */ /* 0x000fe200078e00ff */
[----:B------:R0:W-:Y:S04]  /*1760*/  STS.U16 [R5+0x1e0], R27 ;  /* 0x0001e01b05007388 */ /* 0x0001e80000000400 */
[----:B------:R1:W-:Y:S04]  /*1770*/  STS.U16 [R5+0xf0], R24 ;  /* 0x0000f01805007388 */ /* 0x0003e80000000400 */
[----:B------:R-:W-:Y:S01]  /*1780*/  STS.U16 [R5+0x50], R29 ;  /* 0x0000501d05007388 */ /* 0x000fe20000000400 */
[----:B0-----:R-:W-:-:S03]  /*1790*/  CS2R R26, SRZ ;  /* 0x00000000001a7805 */ /* 0x001fc6000001ff00 */
[----:B------:R-:W-:Y:S01]  /*17a0*/  STS.U16 [R5+0x190], R3 ;  /* 0x0001900305007388 */ /* 0x000fe20000000400 */
[----:B-1----:R-:W-:-:S03]  /*17b0*/  CS2R R24, SRZ ;  /* 0x0000000000187805 */ /* 0x002fc6000001ff00 */
[----:B------:R-:W-:Y:S04]  /*17c0*/  STS.U16 [R5+0x230], R31 ;  /* 0x0002301f05007388 */ /* 0x000fe80000000400 */
[----:B------:R-:W-:Y:S06]  /*17d0*/  BAR.SYNC 0x0 ;  /* 0x0000000000007b1d */ /* 0x000fec0000000000 */
[----:B------:R-:W0:Y:S04]  /*17e0*/  LDS.128 R8, [R8] ;  /* 0x0000000008087984 */ /* 0x000e280000000c00 */
[----:B------:R-:W-:Y:S06]  /*17f0*/  BAR.SYNC 0x0 ;  /* 0x0000000000007b1d */ /* 0x000fec0000000000 */
[----:B------:R-:W-:Y:S04]  /*1800*/  STS [R7.X4], R32 ;  /* 0x0000002007007388 */ /* 0x000fe80000004800 */
[----:B------:R-:W-:Y:S04]  /*1810*/  STS [R7.X4+0x140], R28 ;  /* 0x0001401c07007388 */ /* 0x000fe80000004800 */
[----:B------:R-:W-:Y:S04]  /*1820*/  STS [R7.X4+0x280], R36 ;  /* 0x0002802407007388 */ /* 0x000fe80000004800 */
[----:B------:R-:W-:Y:S04]  /*1830*/  STS [R7.X4+0x3c0], R44 ;  /* 0x0003c02c07007388 */ /* 0x000fe80000004800 */
[----:B------:R-:W-:Y:S04]  /*1840*/  STS [R7.X4+0xa0], R30 ;  /* 0x0000a01e07007388 */ /* 0x000fe80000004800 */
[----:B------:R-:W-:Y:S04]  /*1850*/  STS [R7.X4+0x1e0], R34 ;  /* 0x0001e02207007388 */ /* 0x000fe80000004800 */
[----:B------:R-:W-:Y:S04]  /*1860*/  STS [R7.X4+0x320], R38 ;  /* 0x0003202607007388 */ /* 0x000fe80000004800 */
[----:B------:R-:W-:Y:S04]  /*1870*/  STS [R7.X4+0x460], R50 ;  /* 0x0004603207007388 */ /* 0x000fe80000004800 */
[----:B------:R-:W-:Y:S06]  /*1880*/  BAR.SYNC 0x0 ;  /* 0x0000000000007b1d */ /* 0x000fec0000000000 */
[----:B------:R-:W2:Y:S01]  /*1890*/  @!P0 LDG.E.EL.128 R24, [R48.64] ;  /* 0x0000000430188981 */ /* 0x000ea2000c2e1d00 */
[----:B------:R-:W-:Y:S01]  /*18a0*/  IADD3 R47, R6, 0x60000, RZ ;  /* 0x00060000062f7810 */ /* 0x000fe20007ffe0ff */
[----:B------:R-:W-:Y:S01]  /*18b0*/  CS2R R28, SRZ ;  /* 0x00000000001c7805 */ /* 0x000fe2000001ff00 */
[----:B------:R-:W-:-:S03]  /*18c0*/  CS2R R30, SRZ ;  /* 0x00000000001e7805 */ /* 0x000fc6000001ff00 */
[----:B------:R-:W-:-:S05]  /*18d0*/  IMAD.WIDE R46, R47, R46, c[0x0][0x160] ;  /* 0x000058002f2e7625 */ /* 0x000fca00078e022e */
[----:B------:R1:W4:Y:S01]  /*18e0*/  @!P1 LDG.E.EL.128 R28, [R46.64] ;  /* 0x000000042e1c9981 */ /* 0x000322000c2e1d00 */
[----:B------:R-:W-:Y:S01]  /*18f0*/  SHF.R.U32.HI R5, RZ, 0x5, R2 ;  /* 0x00000005ff057819 */ /* 0x000fe20000011602 */
[----:B---3--:R-:W-:Y:S01]  /*1900*/  IMAD.U32 R37, R21, 0x10000, RZ ;  /* 0x0001000015257824 */ /* 0x008fe200078e00ff */
[----:B------:R-:W-:Y:S01]  /*1910*/  PRMT R35, R20, 0x7632, R35 ;  /* 0x0000763214237816 */ /* 0x000fe20000000023 */
[----:B------:R-:W3:Y:S01]  /*1920*/  S2R R3, SR_TID.X ;  /* 0x0000000000037919 */ /* 0x000ee20000002100 */
[----:B------:R-:W-:Y:S01]  /*1930*/  SGXT.U32 R5, R5, 0x2 ;  /* 0x000000020505781a */ /* 0x000fe20000000000 */
[----:B------:R-:W-:Y:S01]  /*1940*/  IMAD.U32 R39, R14, 0x10000, RZ ;  /* 0x000100000e277824 */ /* 0x000fe200078e00ff */
[----:B------:R-:W-:Y:S01]  /*1950*/  SHF.L.U32 R36, R20, 0x10, RZ ;  /* 0x0000001014247819 */ /* 0x000fe200000006ff */
[----:B------:R-:W-:Y:S01]  /*1960*/  IMAD.U32 R38, R15, 0x10000, RZ ;  /* 0x000100000f267824 */ /* 0x000fe200078e00ff */
[----:B------:R-:W-:Y:S01]  /*1970*/  PRMT R20, R21, 0x7632, R20 ;  /* 0x0000763215147816 */ /* 0x000fe20000000014 */
[----:B------:R-:W-:Y:S01]  /*1980*/  IMAD.SHL.U32 R5, R5, 0x4, RZ ;  /* 0x0000000405057824 */ /* 0x000fe200078e00ff */
[----:B------:R-:W-:Y:S01]  /*1990*/  PRMT R21, R14, 0x7632, R21 ;  /* 0x000076320e157816 */ /* 0x000fe20000000015 */
[----:B------:R-:W-:Y:S01]  /*19a0*/  IMAD.U32 R7, R19, 0x10000, RZ ;  /* 0x0001000013077824 */ /* 0x000fe200078e00ff */
[----:B------:R-:W-:Y:S01]  /*19b0*/  PRMT R14, R15, 0x7632, R14 ;  /* 0x000076320f0e7816 */ /* 0x000fe2000000000e */
[C---:B------:R-:W-:Y:S01]  /*19c0*/  IMAD.U32 R41, R12.reuse, 0x10000, RZ ;  /* 0x000100000c297824 */ /* 0x040fe200078e00ff */
[----:B------:R-:W-:Y:S01]  /*19d0*/  PRMT R15, R12, 0x7632, R15 ;  /* 0x000076320c0f7816 */ /* 0x000fe2000000000f */
[C---:B------:R-:W-:Y:S01]  /*19e0*/  IMAD.U32 R44, R13.reuse, 0x10000, RZ ;  /* 0x000100000d2c7824 */ /* 0x040fe200078e00ff */
[----:B------:R-:W-:Y:S01]  /*19f0*/  PRMT R12, R13, 0x7632, R12 ;  /* 0x000076320d0c7816 */ /* 0x000fe2000000000c */
[----:B------:R-:W-:Y:S01]  /*1a00*/  IMAD.U32 R34, R22, 0x10000, RZ ;  /* 0x0001000016227824 */ /* 0x000fe200078e00ff */
[----:B------:R-:W-:Y:S01]  /*1a10*/  PRMT R43, R18, 0x7632, R43 ;  /* 0x00007632122b7816 */ /* 0x000fe2000000002b */
[----:B------:R-:W-:Y:S01]  /*1a20*/  IMAD.U32 R14, R14, 0x10000, RZ ;  /* 0x000100000e0e7824 */ /* 0x000fe200078e00ff */
[----:B------:R-:W-:Y:S01]  /*1a30*/  LOP3.LUT R7, R7, 0x80000000, RZ, 0x3c, !PT ;  /* 0x8000000007077812 */ /* 0x000fe200078e3cff */
[----:B------:R-:W-:Y:S01]  /*1a40*/  IMAD.U32 R35, R35, 0x10000, RZ ;  /* 0x0001000023237824 */ /* 0x000fe200078e00ff */
[----:B------:R-:W-:Y:S01]  /*1a50*/  PRMT R33, R22, 0x7632, R33 ;  /* 0x0000763216217816 */ /* 0x000fe20000000021 */
[----:B------:R-:W-:Y:S01]  /*1a60*/  IMAD.U32 R20, R20, 0x10000, RZ ;  /* 0x0001000014147824 */ /* 0x000fe200078e00ff */
[C---:B------:R-:W-:Y:S01]  /*1a70*/  PRMT R22, R23.reuse, 0x7632, R22 ;  /* 0x0000763217167816 */ /* 0x040fe20000000016 */
[----:B------:R-:W-:Y:S01]  /*1a80*/  IMAD.U32 R23, R23, 0x10000, RZ ;  /* 0x0001000017177824 */ /* 0x000fe200078e00ff */
[----:B------:R-:W-:Y:S01]  /*1a90*/  SHF.L.U32 R21, R21, 0x10, RZ ;  /* 0x0000001015157819 */ /* 0x000fe200000006ff */
[----:B------:R-:W-:Y:S01]  /*1aa0*/  IMAD.U32 R33, R33, 0x10000, RZ ;  /* 0x0001000021217824 */ /* 0x000fe200078e00ff */
[----:B---3--:R-:W-:Y:S01]  /*1ab0*/  SHF.R.U32.HI R6, RZ, 0x3, R3 ;  /* 0x00000003ff067819 */ /* 0x008fe20000011603 */
[----:B------:R-:W-:Y:S01]  /*1ac0*/  IMAD.SHL.U32 R3, R3, 0x4, RZ ;  /* 0x0000000403037824 */ /* 0x000fe200078e00ff */
[----:B------:R-:W-:Y:S01]  /*1ad0*/  SHF.L.U32 R15, R15, 0x10, RZ ;  /* 0x000000100f0f7819 */ /* 0x000fe200000006ff */
[----:B------:R-:W-:Y:S01]  /*1ae0*/  IMAD.U32 R22, R22, 0x10000, RZ ;  /* 0x0001000016167824 */ /* 0x000fe200078e00ff */
[----:B------:R-:W-:Y:S01]  /*1af0*/  SGXT.U32 R6, R6, 0x2 ;  /* 0x000000020606781a */ /* 0x000fe20000000000 */
[----:B------:R-:W-:Y:S01]  /*1b00*/  IMAD.U32 R12, R12, 0x10000, RZ ;  /* 0x000100000c0c7824 */ /* 0x000fe200078e00ff */
[----:B------:R-:W-:Y:S01]  /*1b10*/  LOP3.LUT R3, R3, 0x1c, RZ, 0xc0, !PT ;  /* 0x0000001c03037812 */ /* 0x000fe200078ec0ff */
[----:B------:R-:W-:Y:S01]  /*1b20*/  IMAD.SHL.U32 R2, R2, 0x4, RZ ;  /* 0x0000000402027824 */ /* 0x000fe200078e00ff */
[----:B------:R-:W-:Y:S01]  /*1b30*/  LOP3.LUT R6, R5, R6, RZ, 0xfc, !PT ;  /* 0x0000000605067212 */ /* 0x000fe200078efcff */
[----:B------:R-:W-:-:S04]  /*1b40*/  IMAD.U32 R5, R17, 0x10000, RZ ;  /* 0x0001000011057824 */ /* 0x000fc800078e00ff */
[----:B------:R-:W-:Y:S01]  /*1b50*/  IMAD R32, R6, 0x28, R3 ;  /* 0x0000002806207824 */ /* 0x000fe200078e0203 */
[----:B------:R-:W-:Y:S01]  /*1b60*/  SHF.L.U32 R6, R18, 0x10, RZ ;  /* 0x0000001012067819 */ /* 0x000fe200000006ff */
[C---:B------:R-:W-:Y:S01]  /*1b70*/  IMAD.U32 R3, R16.reuse, 0x10000, RZ ;  /* 0x0001000010037824 */ /* 0x040fe200078e00ff */
[----:B------:R-:W-:Y:S02]  /*1b80*/  PRMT R18, R19, 0x7632, R18 ;  /* 0x0000763213127816 */ /* 0x000fe40000000012 */
[----:B------:R-:W-:Y:S02]  /*1b90*/  PRMT R19, R16, 0x7632, R19 ;  /* 0x0000763210137816 */ /* 0x000fe40000000013 */
[----:B------:R-:W-:Y:S02]  /*1ba0*/  LOP3.LUT R6, R6, 0x80000000, RZ, 0x3c, !PT ;  /* 0x8000000006067812 */ /* 0x000fe400078e3cff */
[----:B------:R-:W-:Y:S02]  /*1bb0*/  LOP3.LUT R3, R3, 0x80000000, RZ, 0x3c, !PT ;  /* 0x8000000003037812 */ /* 0x000fe400078e3cff */
[----:B------:R-:W-:-:S02]  /*1bc0*/  LOP3.LUT R5, R5, 0x80000000, RZ, 0x3c, !PT ;  /* 0x8000000005057812 */ /* 0x000fc400078e3cff */
[----:B--2---:R-:W-:Y:S02]  /*1bd0*/  SEL R26, R26, RZ, !P0 ;  /* 0x000000ff1a1a7207 */ /* 0x004fe40004000000 */
[----:B------:R-:W-:Y:S02]  /*1be0*/  SEL R27, R27, RZ, !P0 ;  /* 0x000000ff1b1b7207 */ /* 0x000fe40004000000 */
[----:B------:R-:W-:Y:S01]  /*1bf0*/  SEL R24, R24, RZ, !P0 ;  /* 0x000000ff18187207 */ /* 0x000fe20004000000 */
[----:B------:R-:W-:Y:S01]  /*1c00*/  IMAD.U32 R13, R26, 0x10000, RZ ;  /* 0x000100001a0d7824 */ /* 0x000fe200078e00ff */
[----:B------:R-:W-:Y:S01]  /*1c10*/  SEL R25, R25, RZ, !P0 ;  /* 0x000000ff19197207 */ /* 0x000fe20004000000 */
[----:B------:R-:W-:Y:S01]  /*1c20*/  IMAD.U32 R16, R27, 0x10000, RZ ;  /* 0x000100001b107824 */ /* 0x000fe200078e00ff */
[----:B0-----:R-:W-:Y:S01]  /*1c30*/  PRMT R26, R11, 0x7632, R26 ;  /* 0x000076320b1a7816 */ /* 0x001fe2000000001a */
[----:B------:R-:W-:Y:S01]  /*1c40*/  FFMA R13, R6, R13, RZ ;  /* 0x0000000d060d7223 */ /* 0x000fe200000000ff */
[----:B-1----:R-:W-:Y:S01]  /*1c50*/  SHF.L.U32 R46, R24, 0x10, RZ ;  /* 0x00000010182e7819 */ /* 0x002fe200000006ff */
[----:B------:R-:W-:Y:S01]  /*1c60*/  IMAD.U32 R48, R25, 0x10000, RZ ;  /* 0x0001000019307824 */ /* 0x000fe200078e00ff */
[----:B------:R-:W-:Y:S01]  /*1c70*/  PRMT R27, R26, 0x7632, R27 ;  /* 0x000076321a1b7816 */ /* 0x000fe2000000001b */
[----:B------:R-:W-:Y:S01]  /*1c80*/  FFMA R16, R7, R16, RZ ;  /* 0x0000001007107223 */ /* 0x000fe200000000ff */
[----:B------:R-:W-:Y:S01]  /*1c90*/  PRMT R24, R17, 0x7632, R24 ;  /* 0x0000763211187816 */ /* 0x000fe20000000018 */
[----:B------:R-:W-:Y:S01]  /*1ca0*/  FFMA R17, R3, R46, RZ ;  /* 0x0000002e03117223 */ /* 0x000fe200000000ff */
[----:B------:R-:W-:Y:S01]  /*1cb0*/  IMAD.U32 R7, R43, 0x10000, RZ ;  /* 0x000100002b077824 */ /* 0x000fe200078e00ff */
[----:B------:R-:W-:Y:S01]  /*1cc0*/  PRMT R25, R10, 0x7632, R25 ;  /* 0x000076320a197816 */ /* 0x000fe20000000019 */
[----:B------:R-:W-:Y:S01]  /*1cd0*/  IMAD.U32 R6, R18, 0x10000, RZ ;  /* 0x0001000012067824 */ /* 0x000fe200078e00ff */
[----:B------:R-:W-:Y:S01]  /*1ce0*/  PRMT R46, R27, 0x7632, R46 ;  /* 0x000076321b2e7816 */ /* 0x000fe2000000002e */
[----:B------:R-:W-:Y:S01]  /*1cf0*/  FFMA R45, R5, R48, RZ ;  /* 0x00000030052d7223 */ /* 0x000fe200000000ff */
[----:B------:R-:W-:Y:S01]  /*1d00*/  IMAD.U32 R5, R19, 0x10000, RZ ;  /* 0x0001000013057824 */ /* 0x000fe200078e00ff */
[----:B------:R-:W-:Y:S01]  /*1d10*/  SHF.L.U32 R3, R24, 0x10, RZ ;  /* 0x0000001018037819 */ /* 0x000fe200000006ff */
[C---:B------:R-:W-:Y:S01]  /*1d20*/  IMAD.U32 R43, R8.reuse, 0x10000, RZ ;  /* 0x00010000082b7824 */ /* 0x040fe200078e00ff */
[----:B------:R-:W-:Y:S01]  /*1d30*/  PRMT R18, R8, 0x7632, R18 ;  /* 0x0000763208127816 */ /* 0x000fe20000000012 */
[----:B------:R-:W-:Y:S01]  /*1d40*/  IMAD.U32 R48, R27, 0x10000, RZ ;  /* 0x000100001b307824 */ /* 0x000fe200078e00ff */
[----:B------:R-:W-:Y:S01]  /*1d50*/  PRMT R24, R24, 0x7632, R24 ;  /* 0x0000763218187816 */ /* 0x000fe20000000018 */
[----:B------:R-:W-:Y:S01]  /*1d60*/  IMAD.U32 R11, R11, 0x10000, RZ ;  /* 0x000100000b0b7824 */ /* 0x000fe200078e00ff */
[----:B------:R-:W-:Y:S01]  /*1d70*/  LOP3.LUT R7, R7, 0x80000000, RZ, 0x3c, !PT ;  /* 0x8000000007077812 */ /* 0x000fe200078e3cff */
[----:B------:R-:W-:Y:S01]  /*1d80*/  IMAD.U32 R10, R10, 0x10000, RZ ;  /* 0x000100000a0a7824 */ /* 0x000fe200078e00ff */
[----:B------:R-:W-:Y:S01]  /*1d90*/  LOP3.LUT R6, R6, 0x80000000, RZ, 0x3c, !PT ;  /* 0x8000000006067812 */ /* 0x000fe200078e3cff */
[----:B------:R-:W-:Y:S01]  /*1da0*/  IMAD.U32 R26, R26, 0x10000, RZ ;  /* 0x000100001a1a7824 */ /* 0x000fe200078e00ff */
[----:B------:R-:W-:Y:S01]  /*1db0*/  PRMT R8, R25, 0x7632, R8 ;  /* 0x0000763219087816 */ /* 0x000fe20000000008 */
[----:B------:R-:W-:Y:S01]  /*1dc0*/  FFMA R7, R7, R48, RZ ;  /* 0x0000003007077223 */ /* 0x000fe200000000ff */
[----:B------:R-:W-:Y:S01]  /*1dd0*/  SHF.L.U32 R27, R46, 0x10, RZ ;  /* 0x000000102e1b7819 */ /* 0x000fe200000006ff */
[----:B------:R-:W-:Y:S01]  /*1de0*/  IMAD.U32 R46, R24, 0x10000, RZ ;  /* 0x00010000182e7824 */ /* 0x000fe200078e00ff */
[----:B------:R-:W-:Y:S01]  /*1df0*/  LOP3.LUT R5, R5, 0x80000000, RZ, 0x3c, !PT ;  /* 0x8000000005057812 */ /* 0x000fe200078e3cff */
[----:B------:R-:W-:Y:S01]  /*1e00*/  IMAD.U32 R8, R8, 0x10000, RZ ;  /* 0x0001000008087824 */ /* 0x000fe200078e00ff */
[----:B------:R-:W-:Y:S01]  /*1e10*/  LOP3.LUT R3, R3, 0x80000000, RZ, 0x3c, !PT ;  /* 0x8000000003037812 */ /* 0x000fe200078e3cff */
[----:B------:R-:W-:Y:S01]  /*1e20*/  FFMA R6, R6, R27, RZ ;  /* 0x0000001b06067223 */ /* 0x000fe200000000ff */
[C---:B------:R-:W-:Y:S01]  /*1e30*/  PRMT R19, R9.reuse, 0x7632, R19 ;  /* 0x0000763209137816 */ /* 0x040fe20000000013 */
[----:B------:R-:W-:Y:S01]  /*1e40*/  IMAD.U32 R24, R9, 0x10000, RZ ;  /* 0x0001000009187824 */ /* 0x000fe200078e00ff */
[----:B------:R-:W-:Y:S01]  /*1e50*/  FFMA R5, R5, R46, RZ ;  /* 0x0000002e05057223 */ /* 0x000fe200000000ff */
[----:B------:R-:W-:Y:S01]  /*1e60*/  FSEL R9, R16, RZ, P4 ;  /* 0x000000ff10097208 */ /* 0x000fe20002000000 */
[----:B------:R-:W-:Y:S01]  /*1e70*/  FFMA R3, R3, R8, RZ ;  /* 0x0000000803037223 */ /* 0x000fe200000000ff */
[----:B------:R-:W-:Y:S01]  /*1e80*/  FSEL R46, R13, RZ, P4 ;  /* 0x000000ff0d2e7208 */ /* 0x000fe20002000000 */
[----:B------:R-:W-:Y:S01]  /*1e90*/  IMAD.U32 R25, R25, 0x10000, RZ ;  /* 0x0001000019197824 */ /* 0x000fe200078e00ff */
[----:B------:R-:W-:Y:S01]  /*1ea0*/  FSEL R16, R7, RZ, P4 ;  /* 0x000000ff07107208 */ /* 0x000fe20002000000 */
[----:B------:R-:W-:Y:S01]  /*1eb0*/  FFMA R23, R38, R23, R9 ;  /* 0x0000001726177223 */ /* 0x000fe20000000009 */
[----:B------:R-:W-:Y:S01]  /*1ec0*/  FSEL R13, R6, RZ, P4 ;  /* 0x000000ff060d7208 */ /* 0x000fe20002000000 */
[----:B------:R-:W-:Y:S01]  /*1ed0*/  IMAD.U32 R19, R19, 0x10000, RZ ;  /* 0x0001000013137824 */ /* 0x000fe200078e00ff */
[----:B----4-:R-:W-:Y:S01]  /*1ee0*/  SEL R30, R30, RZ, !P1 ;  /* 0x000000ff1e1e7207 */ /* 0x010fe20004800000 */
[----:B------:R-:W-:Y:S01]  /*1ef0*/  FFMA R7, R21, R33, R16 ;  /* 0x0000002115077223 */ /* 0x000fe20000000010 */
[----:B------:R-:W-:Y:S01]  /*1f00*/  SEL R31, R31, RZ, !P1 ;  /* 0x000000ff1f1f7207 */ /* 0x000fe20004800000 */
[----:B------:R-:W-:Y:S01]  /*1f10*/  FFMA R34, R39, R34, R46 ;  /* 0x0000002227227223 */ /* 0x000fe2000000002e */
[----:B------:R-:W-:-:S02]  /*1f20*/  FSEL R6, R5, RZ, P4 ;  /* 0x000000ff05067208 */ /* 0x000fc40002000000 */
[----:B------:R-:W-:Y:S01]  /*1f30*/  FSEL R9, R3, RZ, P4 ;  /* 0x000000ff03097208 */ /* 0x000fe20002000000 */
[----:B------:R-:W-:Y:S01]  /*1f40*/  FFMA R3, R14, R22, R13 ;  /* 0x000000160e037223 */ /* 0x000fe2000000000d */
[----:B------:R-:W-:Y:S01]  /*1f50*/  FSEL R8, R17, RZ, P4 ;  /* 0x000000ff11087208 */ /* 0x000fe20002000000 */
[----:B------:R-:W-:Y:S01]  /*1f60*/  IMAD.U32 R16, R31, 0x10000, RZ ;  /* 0x000100001f107824 */ /* 0x000fe200078e00ff */
[----:B------:R-:W-:Y:S01]  /*1f70*/  SEL R28, R28, RZ, !P1 ;  /* 0x000000ff1c1c7207 */ /* 0x000fe20004800000 */
[----:B------:R-:W-:Y:S01]  /*1f80*/  IMAD.U32 R13, R30, 0x10000, RZ ;  /* 0x000100001e0d7824 */ /* 0x000fe200078e00ff */
[----:B------:R-:W-:Y:S01]  /*1f90*/  FFMA R5, R15, R35, R6 ;  /* 0x000000230f057223 */ /* 0x000fe20000000006 */
[----:B------:R-:W-:Y:S01]  /*1fa0*/  FFMA R6, R12, R20, R9 ;  /* 0x000000140c067223 */ /* 0x000fe20000000009 */
[----:B------:R-:W-:Y:S01]  /*1fb0*/  FFMA R36, R41, R36, R8 ;  /* 0x0000002429247223 */ /* 0x000fe20000000008 */
[----:B------:R-:W-:Y:S01]  /*1fc0*/  FMUL R16, R11, R16 ;  /* 0x000000100b107220 */ /* 0x000fe20000400000 */
[----:B------:R-:W-:Y:S01]  /*1fd0*/  FMUL R21, R10, R13 ;  /* 0x0000000d0a157220 */ /* 0x000fe20000400000 */
[----:B------:R-:W-:Y:S01]  /*1fe0*/  SHF.L.U32 R12, R28, 0x10, RZ ;  /* 0x000000101c0c7819 */ /* 0x000fe200000006ff */
[----:B------:R-:W0:Y:S01]  /*1ff0*/  LDS.128 R8, [R4.X4+0x10] ;  /* 0x0000100004087984 */ /* 0x000e220000004c00 */
[----:B------:R-:W-:-:S02]  /*2000*/  SEL R29, R29, RZ, !P1 ;  /* 0x000000ff1d1d7207 */ /* 0x000fc40004800000 */
[----:B------:R-:W-:Y:S01]  /*2010*/  PRMT R30, R30, 0x7632, R30 ;  /* 0x000076321e1e7816 */ /* 0x000fe2000000001e */
[----:B------:R-:W-:Y:S01]  /*2020*/  FMUL R43, R43, R12 ;  /* 0x0000000c2b2b7220 */ /* 0x000fe20000400000 */
[----:B------:R-:W-:Y:S01]  /*2030*/  PRMT R31, R31, 0x7632, R31 ;  /* 0x000076321f1f7816 */ /* 0x000fe2000000001f */
[----:B------:R-:W1:Y:S01]  /*2040*/  LDS.128 R12, [R4.X4] ;  /* 0x00000000040c7984 */ /* 0x000e620000004c00 */
[C---:B------:R-:W-:Y:S01]  /*2050*/  IMAD.U32 R17, R29.reuse, 0x10000, RZ ;  /* 0x000100001d117824 */ /* 0x040fe200078e00ff */
[----:B------:R-:W-:Y:S01]  /*2060*/  PRMT R28, R28, 0x7632, R28 ;  /* 0x000076321c1c7816 */ /* 0x000fe2000000001c */
[----:B------:R-:W-:Y:S01]  /*2070*/  IMAD.U32 R30, R30, 0x10000, RZ ;  /* 0x000100001e1e7824 */ /* 0x000fe200078e00ff */
[----:B------:R-:W-:Y:S01]  /*2080*/  PRMT R29, R29, 0x7632, R29 ;  /* 0x000076321d1d7816 */ /* 0x000fe2000000001d */
[----:B------:R-:W-:Y:S01]  /*2090*/  IMAD.U32 R31, R31, 0x10000, RZ ;  /* 0x000100001f1f7824 */ /* 0x000fe200078e00ff */
[----:B------:R-:W-:Y:S01]  /*20a0*/  FSEL R16, R16, RZ, !P1 ;  /* 0x000000ff10107208 */ /* 0x000fe20004800000 */
[----:B------:R-:W-:Y:S01]  /*20b0*/  FMUL R24, R24, R17 ;  /* 0x0000001118187220 */ /* 0x000fe20000400000 */
[----:B------:R-:W-:Y:S01]  /*20c0*/  FMUL R25, R25, R30 ;  /* 0x0000001e19197220 */ /* 0x000fe20000400000 */
[----:B------:R-:W-:Y:S01]  /*20d0*/  SHF.L.U32 R18, R18, 0x10, RZ ;  /* 0x0000001012127819 */ /* 0x000fe200000006ff */
[----:B------:R-:W-:Y:S01]  /*20e0*/  IMAD.U32 R17, R28, 0x10000, RZ ;  /* 0x000100001c117824 */ /* 0x000fe200078e00ff */
[----:B------:R-:W-:Y:S01]  /*20f0*/  FMUL R26, R26, R31 ;  /* 0x0000001f1a1a7220 */ /* 0x000fe20000400000 */
[----:B------:R-:W-:Y:S01]  /*2100*/  IMAD.U32 R20, R29, 0x10000, RZ ;  /* 0x000100001d147824 */ /* 0x000fe200078e00ff */
[----:B------:R-:W-:Y:S01]  /*2110*/  FADD R23, R23, R16 ;  /* 0x0000001017177221 */ /* 0x000fe20000000000 */
[----:B------:R-:W-:Y:S01]  /*2120*/  FMUL R17, R18, R17 ;  /* 0x0000001112117220 */ /* 0x000fe20000400000 */
[----:B------:R-:W-:Y:S01]  /*2130*/  FSEL R16, R25, RZ, !P1 ;  /* 0x000000ff19107208 */ /* 0x000fe20004800000 */
[----:B------:R-:W-:Y:S01]  /*2140*/  FMUL R19, R19, R20 ;  /* 0x0000001413137220 */ /* 0x000fe20000400000 */
[----:B------:R-:W-:Y:S01]  /*2150*/  FSEL R45, R45, RZ, P4 ;  /* 0x000000ff2d2d7208 */ /* 0x000fe20002000000 */
[----:B------:R-:W-:Y:S01]  /*2160*/  FADD R23, RZ, R23 ;  /* 0x00000017ff177221 */ /* 0x000fe20000000000 */
[----:B------:R-:W-:Y:S01]  /*2170*/  FSEL R21, R21, RZ, !P1 ;  /* 0x000000ff15157208 */ /* 0x000fe20004800000 */
[----:B------:R-:W-:Y:S01]  /*2180*/  FADD R7, R7, R16 ;  /* 0x0000001007077221 */ /* 0x000fe20000000000 */
[----:B------:R-:W-:Y:S01]  /*2190*/  FSEL R26, R26, RZ, !P1 ;  /* 0x000000ff1a1a7208 */ /* 0x000fe20004800000 */
[----:B------:R-:W-:Y:S01]  /*21a0*/  FFMA R37, R44, R37, R45 ;  /* 0x000000252c257223 */ /* 0x000fe2000000002d */
[----:B------:R-:W-:Y:S01]  /*21b0*/  FSEL R43, R43, RZ, !P1 ;  /* 0x000000ff2b2b7208 */ /* 0x000fe20004800000 */
[----:B------:R-:W-:Y:S01]  /*21c0*/  FADD R21, R34, R21 ;  /* 0x0000001522157221 */ /* 0x000fe20000000000 */
[----:B------:R-:W-:Y:S01]  /*21d0*/  FSEL R24, R24, RZ, !P1 ;  /* 0x000000ff18187208 */ /* 0x000fe20004800000 */
[----:B------:R-:W-:Y:S01]  /*21e0*/  FADD R3, R3, R26 ;  /* 0x0000001a03037221 */ /* 0x000fe20000000000 */
[----:B------:R-:W-:Y:S01]  /*21f0*/  FSEL R18, R17, RZ, !P1 ;  /* 0x000000ff11127208 */ /* 0x000fe20004800000 */
[----:B------:R-:W-:Y:S01]  /*2200*/  FADD R16, RZ, R7 ;  /* 0x00000007ff107221 */ /* 0x000fe20000000000 */
[----:B------:R-:W-:Y:S01]  /*2210*/  FSEL R19, R19, RZ, !P1 ;  /* 0x000000ff13137208 */ /* 0x000fe20004800000 */
[----:B------:R-:W-:Y:S01]  /*2220*/  FADD R36, R36, R43 ;  /* 0x0000002b24247221 */ /* 0x000fe20000000000 */
[----:B------:R-:W-:Y:S01]  /*2230*/  FADD R24, R37, R24 ;  /* 0x0000001825187221 */ /* 0x000fe20000000000 */
[----:B------:R-:W-:Y:S01]  /*2240*/  FADD R5, R5, R18 ;  /* 0x0000001205057221 */ /* 0x000fe20000000000 */
[----:B------:R-:W-:Y:S01]  /*2250*/  FADD R21, RZ, R21 ;  /* 0x00000015ff157221 */ /* 0x000fe20000000000 */
[----:B------:R-:W-:Y:S01]  /*2260*/  FADD R6, R6, R19 ;  /* 0x0000001306067221 */ /* 0x000fe20000000000 */
[----:B------:R-:W-:Y:S01]  /*2270*/  FADD R18, RZ, R3 ;  /* 0x00000003ff127221 */ /* 0x000fe20000000000 */
[----:B0-----:R-:W-:Y:S01]  /*2280*/  FADD R9, R9, R16 ;  /* 0x0000001009097221 */ /* 0x001fe20000000000 */
[----:B------:R-:W-:Y:S01]  /*2290*/  FADD R3, RZ, R36 ;  /* 0x00000024ff037221 */ /* 0x000fe20000000000 */
[----:B------:R-:W-:Y:S01]  /*22a0*/  FADD R7, RZ, R24 ;  /* 0x00000018ff077221 */ /* 0x000fe20000000000 */
[----:B------:R-:W-:Y:S01]  /*22b0*/  FADD R16, RZ, R5 ;  /* 0x00000005ff107221 */ /* 0x000fe20000000000 */
[----:B------:R-:W-:Y:S01]  /*22c0*/  FADD R6, RZ, R6 ;  /* 0x00000006ff067221 */ /* 0x000fe20000000000 */
[----:B------:R-:W-:Y:S01]  /*22d0*/  FADD R10, R10, R23 ;  /* 0x000000170a0a7221 */ /* 0x000fe20000000000 */
[----:B------:R-:W-:Y:S01]  /*22e0*/  FADD R8, R8, R21 ;  /* 0x0000001508087221 */ /* 0x000fe20000000000 */
[----:B------:R-:W-:Y:S01]  /*22f0*/  FADD R11, R11, R18 ;  /* 0x000000120b0b7221 */ /* 0x000fe20000000000 */
[----:B-1----:R-:W-:Y:S01]  /*2300*/  FADD R20, R12, R3 ;  /* 0x000000030c147221 */ /* 0x002fe20000000000 */
[----:B------:R-:W-:Y:S01]  /*2310*/  FADD R22, R14, R7 ;  /* 0x000000070e167221 */ /* 0x000fe20000000000 */
[----:B------:R-:W-:Y:S01]  /*2320*/  FADD R21, R13, R16 ;  /* 0x000000100d157221 */ /* 0x000fe20000000000 */
[----:B------:R-:W-:Y:S01]  /*2330*/  FADD R23, R15, R6 ;  /* 0x000000060f177221 */ /* 0x000fe20000000000 */
[----:B------:R-:W-:Y:S06]  /*2340*/  BAR.SYNC 0x0 ;  /* 0x0000000000007b1d */ /* 0x000fec0000000000 */
[----:B------:R-:W-:Y:S01]  /*2350*/  STS.128 [R4.X4+0x10], R8 ;  /* 0x0000100804007388 */ /* 0x000fe20000004c00 */
[----:B------:R-:W-:Y:S01]  /*2360*/  LOP3.LUT R3, R2, 0x1c, RZ, 0xc0, !PT ;  /* 0x0000001c02037812 */ /* 0x000fe200078ec0ff */
[----:B------:R-:W-:Y:S01]  /*2370*/  IMAD.MOV.U32 R7, RZ, RZ, 0x4 ;  /* 0x00000004ff077424 */ /* 0x000fe200078e00ff */
[----:B------:R-:W-:Y:S01]  /*2380*/  ISETP.GE.AND P1, PT, R42, 0x100, PT ;  /* 0x000001002a00780c */ /* 0x000fe20003f26270 */
[----:B------:R-:W-:Y:S01]  /*2390*/  STS.128 [R4.X4], R20 ;  /* 0x0000001404007388 */ /* 0x000fe20000004c00 */
[----:B------:R-:W-:-:S03]  /*23a0*/  LOP3.LUT R3, R0, R3, RZ, 0xfc, !PT ;  /* 0x0000000300037212 */ /* 0x000fc600078efcff */
[----:B------:R-:W-:Y:S06]  /*23b0*/  BAR.SYNC 0x0 ;  /* 0x0000000000007b1d */ /* 0x000fec0000000000 */
[----:B------:R-:W0:Y:S01]  /*23c0*/  LDS.128 R12, [R32.X4] ;  /* 0x00000000200c7984 */ /* 0x000e220000004c00 */
[----:B------:R-:W-:Y:S02]  /*23d0*/  SHF.R.S32.HI R0, RZ, 0x1f, R3 ;  /* 0x0000001fff007819 */ /* 0x000fe40000011403 */
[----:B------:R-:W-:Y:S02]  /*23e0*/  ISETP.GE.AND P0, PT, R40, 0x100, PT ;  /* 0x000001002800780c */ /* 0x000fe40003f06270 */
[----:B------:R-:W-:-:S04]  /*23f0*/  LEA.HI R2, R0, R3, RZ, 0xa ;  /* 0x0000000300027211 */ /* 0x000fc800078f50ff */
[C---:B------:R-:W-:Y:S02]  /*2400*/  SHF.L.U32 R0, R2.reuse, 0x8, RZ ;  /* 0x0000000802007819 */ /* 0x040fe400000006ff */
[----:B------:R-:W-:Y:S02]  /*2410*/  LOP3.LUT R5, R2, 0xfffffc00, RZ, 0xc0, !PT ;  /* 0xfffffc0002057812 */ /* 0x000fe400078ec0ff */
[----:B------:R-:W-:-:S04]  /*2420*/  LOP3.LUT R0, R0, 0xfffc0000, RZ, 0xc0, !PT ;  /* 0xfffc000000007812 */ /* 0x000fc800078ec0ff */
[----:B------:R-:W-:-:S05]  /*2430*/  IADD3 R5, R0, R3, -R5 ;  /* 0x0000000300057210 */ /* 0x000fca0007ffe805 */
[----:B------:R-:W-:-:S04]  /*2440*/  IMAD R2, R42, 0x400, R5 ;  /* 0x000004002a027824 */ /* 0x000fc800078e0205 */
[----:B------:R-:W-:-:S05]  /*2450*/  IMAD.WIDE R2, R2, R7, c[0x0][0x178] ;  /* 0x00005e0002027625 */ /* 0x000fca00078e0207 */
[----:B0-----:R0:W-:Y:S01]  /*2460*/  @!P1 STG.E.128 [R2.64], R12 ;  /* 0x0000000c02009986 */ /* 0x0011e2000c101d04 */
[----:B------:R-:W-:Y:S05]  /*2470*/  @P0 EXIT ;  /* 0x000000000000094d */ /* 0x000fea0003800000 */
[----:B------:R-:W1:Y:S01]  /*2480*/  LDS.128 R32, [R32.X4+0xa00] ;  /* 0x000a000020207984 */ /* 0x000e620000004c00 */
[----:B0-----:R-:W-:-:S04]  /*2490*/  IMAD R2, R40, 0x400, R5 ;  /* 0x0000040028027824 */ /* 0x001fc800078e0205 */
[----:B------:R-:W-:-:S05]  /*24a0*/  IMAD.WIDE R2, R2, R7, c[0x0][0x178] ;  /* 0x00005e0002027625 */ /* 0x000fca00078e0207 */
[----:B-1----:R-:W-:Y:S01]  /*24b0*/  STG.E.128 [R2.64], R32 ;  /* 0x0000002002007986 */ /* 0x002fe2000c101d04 */
[----:B------:R-:W-:Y:S05]  /*24c0*/  EXIT ;  /* 0x000000000000794d */ /* 0x000fea0003800000 */
.L_x_0:
[----:B------:R-:W-:-:S00]  /*24d0*/  BRA `(.L_x_0) ;  /* 0xfffffff000007947 */ /* 0x000fc0000383ffff */
[----:B------:R-:W-:-:S00]  /*24e0*/  NOP ;  /* 0x0000000000007918 */ /* 0x000fc00000000000 */
        /* <DEDUP_REMOVED lines=9> */
.L_x_1:


//--------------------- .nv.shared.triton__0d1d2d3d4de5de --------------------------
	.section	.nv.shared.triton__0d1d2d3d4de5de,"aw",@nobits
	.align	16
